//
// Generated by NVIDIA NVVM Compiler
//
// Compiler Build ID: CL-36424714
// Cuda compilation tools, release 13.0, V13.0.88
// Based on NVVM 20.0.0
//

.version 9.0
.target sm_100
.address_size 64

	// .globl	_Z9velmodifyPdS_S_S_S_iidddiiiS_S_S_
.global .align 4 .b8 __cudart_i2opi_f[24] = {65, 144, 67, 60, 153, 149, 98, 219, 192, 221, 52, 245, 209, 87, 39, 252, 41, 21, 68, 78, 110, 131, 249, 162};

.visible .entry _Z9velmodifyPdS_S_S_S_iidddiiiS_S_S_(
	.param .u64 .ptr .align 1 _Z9velmodifyPdS_S_S_S_iidddiiiS_S_S__param_0,
	.param .u64 .ptr .align 1 _Z9velmodifyPdS_S_S_S_iidddiiiS_S_S__param_1,
	.param .u64 .ptr .align 1 _Z9velmodifyPdS_S_S_S_iidddiiiS_S_S__param_2,
	.param .u64 .ptr .align 1 _Z9velmodifyPdS_S_S_S_iidddiiiS_S_S__param_3,
	.param .u64 .ptr .align 1 _Z9velmodifyPdS_S_S_S_iidddiiiS_S_S__param_4,
	.param .u32 _Z9velmodifyPdS_S_S_S_iidddiiiS_S_S__param_5,
	.param .u32 _Z9velmodifyPdS_S_S_S_iidddiiiS_S_S__param_6,
	.param .f64 _Z9velmodifyPdS_S_S_S_iidddiiiS_S_S__param_7,
	.param .f64 _Z9velmodifyPdS_S_S_S_iidddiiiS_S_S__param_8,
	.param .f64 _Z9velmodifyPdS_S_S_S_iidddiiiS_S_S__param_9,
	.param .u32 _Z9velmodifyPdS_S_S_S_iidddiiiS_S_S__param_10,
	.param .u32 _Z9velmodifyPdS_S_S_S_iidddiiiS_S_S__param_11,
	.param .u32 _Z9velmodifyPdS_S_S_S_iidddiiiS_S_S__param_12,
	.param .u64 .ptr .align 1 _Z9velmodifyPdS_S_S_S_iidddiiiS_S_S__param_13,
	.param .u64 .ptr .align 1 _Z9velmodifyPdS_S_S_S_iidddiiiS_S_S__param_14,
	.param .u64 .ptr .align 1 _Z9velmodifyPdS_S_S_S_iidddiiiS_S_S__param_15
)
{
	.local .align 4 .b8 	__local_depot0[28];
	.reg .b64 	%SP;
	.reg .b64 	%SPL;
	.reg .pred 	%p<25>;
	.reg .b32 	%r<104>;
	.reg .b32 	%f<58>;
	.reg .b64 	%rd<86>;
	.reg .b64 	%fd<47>;

	mov.u64 	%SPL, __local_depot0;
	ld.param.u64 	%rd24, [_Z9velmodifyPdS_S_S_S_iidddiiiS_S_S__param_2];
	ld.param.u64 	%rd25, [_Z9velmodifyPdS_S_S_S_iidddiiiS_S_S__param_3];
	ld.param.u64 	%rd26, [_Z9velmodifyPdS_S_S_S_iidddiiiS_S_S__param_4];
	ld.param.u32 	%r29, [_Z9velmodifyPdS_S_S_S_iidddiiiS_S_S__param_5];
	ld.param.u32 	%r30, [_Z9velmodifyPdS_S_S_S_iidddiiiS_S_S__param_6];
	ld.param.f64 	%fd3, [_Z9velmodifyPdS_S_S_S_iidddiiiS_S_S__param_7];
	ld.param.f64 	%fd4, [_Z9velmodifyPdS_S_S_S_iidddiiiS_S_S__param_8];
	ld.param.f64 	%fd5, [_Z9velmodifyPdS_S_S_S_iidddiiiS_S_S__param_9];
	ld.param.u32 	%r31, [_Z9velmodifyPdS_S_S_S_iidddiiiS_S_S__param_10];
	ld.param.u32 	%r32, [_Z9velmodifyPdS_S_S_S_iidddiiiS_S_S__param_11];
	ld.param.u32 	%r33, [_Z9velmodifyPdS_S_S_S_iidddiiiS_S_S__param_12];
	cvta.to.global.u64 	%rd1, %rd26;
	cvta.to.global.u64 	%rd2, %rd25;
	cvta.to.global.u64 	%rd3, %rd24;
	add.u64 	%rd4, %SPL, 0;
	mov.u32 	%r1, %ctaid.x;
	mov.u32 	%r2, %tid.x;
	setp.ge.s32 	%p1, %r1, %r29;
	setp.gt.s32 	%p2, %r2, %r30;
	or.pred  	%p3, %p1, %p2;
	@%p3 bra 	$L__BB0_2;
	ld.param.u64 	%rd75, [_Z9velmodifyPdS_S_S_S_iidddiiiS_S_S__param_0];
	cvta.to.global.u64 	%rd28, %rd75;
	add.s32 	%r34, %r30, 2;
	mad.lo.s32 	%r35, %r34, %r1, %r34;
	add.s32 	%r36, %r35, %r2;
	mul.wide.u32 	%rd29, %r36, 8;
	add.s64 	%rd30, %rd28, %rd29;
	ld.global.f64 	%fd6, [%rd30+8];
	ld.global.f64 	%fd7, [%rd30];
	sub.f64 	%fd8, %fd6, %fd7;
	not.b32 	%r37, %r30;
	not.b32 	%r38, %r1;
	add.s32 	%r39, %r36, %r38;
	mul.wide.u32 	%rd31, %r39, 8;
	add.s64 	%rd32, %rd3, %rd31;
	ld.global.f64 	%fd9, [%rd32];
	add.f64 	%fd10, %fd8, %fd9;
	add.s32 	%r40, %r39, %r37;
	mul.wide.u32 	%rd33, %r40, 8;
	add.s64 	%rd34, %rd3, %rd33;
	ld.global.f64 	%fd11, [%rd34];
	sub.f64 	%fd12, %fd10, %fd11;
	add.s64 	%rd35, %rd2, %rd29;
	ld.global.f64 	%fd13, [%rd35];
	fma.rn.f64 	%fd14, %fd3, %fd12, %fd13;
	st.global.f64 	[%rd35], %fd14;
$L__BB0_2:
	setp.gt.s32 	%p4, %r1, %r29;
	setp.ge.s32 	%p5, %r2, %r30;
	or.pred  	%p6, %p4, %p5;
	@%p6 bra 	$L__BB0_4;
	ld.param.u64 	%rd76, [_Z9velmodifyPdS_S_S_S_iidddiiiS_S_S__param_1];
	cvta.to.global.u64 	%rd36, %rd76;
	mad.lo.s32 	%r41, %r1, %r30, %r1;
	add.s32 	%r42, %r41, %r2;
	mul.wide.u32 	%rd37, %r42, 8;
	add.s64 	%rd38, %rd3, %rd37;
	ld.global.f64 	%fd15, [%rd38+8];
	ld.global.f64 	%fd16, [%rd38];
	sub.f64 	%fd17, %fd15, %fd16;
	add.s32 	%r43, %r30, 2;
	mul.lo.s32 	%r44, %r43, %r1;
	add.s32 	%r45, %r44, %r43;
	cvt.u64.u32 	%rd39, %r45;
	cvt.u64.u32 	%rd40, %r2;
	add.s64 	%rd41, %rd40, %rd39;
	shl.b64 	%rd42, %rd41, 3;
	add.s64 	%rd43, %rd36, %rd42;
	ld.global.f64 	%fd18, [%rd43+8];
	add.f64 	%fd19, %fd17, %fd18;
	cvt.u64.u32 	%rd44, %r44;
	add.s64 	%rd45, %rd40, %rd44;
	shl.b64 	%rd46, %rd45, 3;
	add.s64 	%rd47, %rd36, %rd46;
	ld.global.f64 	%fd20, [%rd47+8];
	sub.f64 	%fd21, %fd19, %fd20;
	add.s64 	%rd48, %rd1, %rd46;
	ld.global.f64 	%fd22, [%rd48+8];
	fma.rn.f64 	%fd23, %fd3, %fd21, %fd22;
	st.global.f64 	[%rd48+8], %fd23;
$L__BB0_4:
	bar.sync 	0;
	cvt.rn.f64.s32 	%fd1, %r33;
	mul.f64 	%fd24, %fd5, %fd1;
	mov.f64 	%fd25, 0d4008000000000000;
	div.rn.f64 	%fd26, %fd25, %fd4;
	setp.gtu.f64 	%p7, %fd24, %fd26;
	@%p7 bra 	$L__BB0_22;
	mul.f64 	%fd2, %fd4, 0d401921FB54442EEA;
	mul.f64 	%fd27, %fd2, %fd5;
	mul.f64 	%fd28, %fd27, %fd1;
	div.rn.f64 	%fd29, %fd28, 0d4008000000000000;
	cvt.rn.f32.f64 	%f1, %fd29;
	mul.f32 	%f14, %f1, 0f3F22F983;
	cvt.rni.s32.f32 	%r99, %f14;
	cvt.rn.f32.s32 	%f15, %r99;
	fma.rn.f32 	%f16, %f15, 0fBFC90FDA, %f1;
	fma.rn.f32 	%f17, %f15, 0fB3A22168, %f16;
	fma.rn.f32 	%f56, %f15, 0fA7C234C5, %f17;
	abs.f32 	%f3, %f1;
	setp.ltu.f32 	%p8, %f3, 0f47CE4780;
	@%p8 bra 	$L__BB0_13;
	setp.neu.f32 	%p9, %f3, 0f7F800000;
	@%p9 bra 	$L__BB0_8;
	mov.f32 	%f20, 0f00000000;
	mul.rn.f32 	%f56, %f1, %f20;
	mov.b32 	%r99, 0;
	bra.uni 	$L__BB0_13;
$L__BB0_8:
	mov.b32 	%r4, %f1;
	mov.b64 	%rd82, 0;
	mov.b32 	%r96, 0;
	mov.u64 	%rd80, __cudart_i2opi_f;
	shl.b32 	%r48, %r4, 8;
	or.b32  	%r49, %r48, -2147483648;
	mov.u64 	%rd81, %rd4;
$L__BB0_9:
	.pragma "nounroll";
	ld.global.nc.u32 	%r47, [%rd80];
	mad.wide.u32 	%rd51, %r47, %r49, %rd82;
	shr.u64 	%rd82, %rd51, 32;
	st.local.u32 	[%rd81], %rd51;
	add.s32 	%r96, %r96, 1;
	add.s64 	%rd81, %rd81, 4;
	add.s64 	%rd80, %rd80, 4;
	setp.ne.s32 	%p10, %r96, 6;
	@%p10 bra 	$L__BB0_9;
	shr.u32 	%r50, %r4, 23;
	st.local.u32 	[%rd4+24], %rd82;
	and.b32  	%r7, %r50, 31;
	and.b32  	%r51, %r50, 224;
	add.s32 	%r52, %r51, -128;
	shr.u32 	%r53, %r52, 5;
	mul.wide.u32 	%rd52, %r53, 4;
	sub.s64 	%rd11, %rd4, %rd52;
	ld.local.u32 	%r97, [%rd11+24];
	ld.local.u32 	%r98, [%rd11+20];
	setp.eq.s32 	%p11, %r7, 0;
	@%p11 bra 	$L__BB0_12;
	shf.l.wrap.b32 	%r97, %r98, %r97, %r7;
	ld.local.u32 	%r54, [%rd11+16];
	shf.l.wrap.b32 	%r98, %r54, %r98, %r7;
$L__BB0_12:
	shr.u32 	%r55, %r97, 30;
	shf.l.wrap.b32 	%r56, %r98, %r97, 2;
	shl.b32 	%r57, %r98, 2;
	shr.u32 	%r58, %r56, 31;
	add.s32 	%r59, %r58, %r55;
	neg.s32 	%r60, %r59;
	setp.lt.s32 	%p12, %r4, 0;
	selp.b32 	%r99, %r60, %r59, %p12;
	xor.b32  	%r61, %r56, %r4;
	shr.s32 	%r62, %r56, 31;
	xor.b32  	%r63, %r62, %r56;
	xor.b32  	%r64, %r62, %r57;
	cvt.u64.u32 	%rd53, %r63;
	shl.b64 	%rd54, %rd53, 32;
	cvt.u64.u32 	%rd55, %r64;
	or.b64  	%rd56, %rd54, %rd55;
	cvt.rn.f64.s64 	%fd30, %rd56;
	mul.f64 	%fd31, %fd30, 0d3BF921FB54442D19;
	cvt.rn.f32.f64 	%f18, %fd31;
	neg.f32 	%f19, %f18;
	setp.lt.s32 	%p13, %r61, 0;
	selp.f32 	%f56, %f19, %f18, %p13;
$L__BB0_13:
	add.s32 	%r66, %r99, 1;
	mul.rn.f32 	%f21, %f56, %f56;
	and.b32  	%r67, %r99, 1;
	setp.eq.b32 	%p14, %r67, 1;
	selp.f32 	%f22, %f56, 0f3F800000, %p14;
	fma.rn.f32 	%f23, %f21, %f22, 0f00000000;
	fma.rn.f32 	%f24, %f21, 0f37CBAC00, 0fBAB607ED;
	selp.f32 	%f25, 0fB94D4153, %f24, %p14;
	selp.f32 	%f26, 0f3C0885E4, 0f3D2AAABB, %p14;
	fma.rn.f32 	%f27, %f25, %f21, %f26;
	selp.f32 	%f28, 0fBE2AAAA8, 0fBEFFFFFF, %p14;
	fma.rn.f32 	%f29, %f27, %f21, %f28;
	fma.rn.f32 	%f30, %f29, %f23, %f22;
	and.b32  	%r68, %r66, 2;
	setp.eq.s32 	%p15, %r68, 0;
	mov.f32 	%f31, 0f00000000;
	sub.f32 	%f32, %f31, %f30;
	selp.f32 	%f7, %f30, %f32, %p15;
	mul.f64 	%fd32, %fd2, %fd1;
	mul.f64 	%fd33, %fd5, %fd32;
	cvt.rn.f32.f64 	%f8, %fd33;
	mul.f32 	%f33, %f8, 0f3F22F983;
	cvt.rni.s32.f32 	%r103, %f33;
	cvt.rn.f32.s32 	%f34, %r103;
	fma.rn.f32 	%f35, %f34, 0fBFC90FDA, %f8;
	fma.rn.f32 	%f36, %f34, 0fB3A22168, %f35;
	fma.rn.f32 	%f57, %f34, 0fA7C234C5, %f36;
	abs.f32 	%f10, %f8;
	setp.ltu.f32 	%p16, %f10, 0f47CE4780;
	@%p16 bra 	$L__BB0_21;
	setp.neu.f32 	%p17, %f10, 0f7F800000;
	@%p17 bra 	$L__BB0_16;
	mov.f32 	%f39, 0f00000000;
	mul.rn.f32 	%f57, %f8, %f39;
	mov.b32 	%r103, 0;
	bra.uni 	$L__BB0_21;
$L__BB0_16:
	mov.b32 	%r17, %f8;
	mov.b64 	%rd85, 0;
	mov.b32 	%r100, 0;
	mov.u64 	%rd83, __cudart_i2opi_f;
	shl.b32 	%r71, %r17, 8;
	or.b32  	%r72, %r71, -2147483648;
	mov.u64 	%rd84, %rd4;
$L__BB0_17:
	.pragma "nounroll";
	ld.global.nc.u32 	%r70, [%rd83];
	mad.wide.u32 	%rd59, %r70, %r72, %rd85;
	shr.u64 	%rd85, %rd59, 32;
	st.local.u32 	[%rd84], %rd59;
	add.s32 	%r100, %r100, 1;
	add.s64 	%rd84, %rd84, 4;
	add.s64 	%rd83, %rd83, 4;
	setp.ne.s32 	%p18, %r100, 6;
	@%p18 bra 	$L__BB0_17;
	shr.u32 	%r73, %r17, 23;
	st.local.u32 	[%rd4+24], %rd85;
	and.b32  	%r20, %r73, 31;
	and.b32  	%r74, %r73, 224;
	add.s32 	%r75, %r74, -128;
	shr.u32 	%r76, %r75, 5;
	mul.wide.u32 	%rd60, %r76, 4;
	sub.s64 	%rd18, %rd4, %rd60;
	ld.local.u32 	%r101, [%rd18+24];
	ld.local.u32 	%r102, [%rd18+20];
	setp.eq.s32 	%p19, %r20, 0;
	@%p19 bra 	$L__BB0_20;
	shf.l.wrap.b32 	%r101, %r102, %r101, %r20;
	ld.local.u32 	%r77, [%rd18+16];
	shf.l.wrap.b32 	%r102, %r77, %r102, %r20;
$L__BB0_20:
	shr.u32 	%r78, %r101, 30;
	shf.l.wrap.b32 	%r79, %r102, %r101, 2;
	shl.b32 	%r80, %r102, 2;
	shr.u32 	%r81, %r79, 31;
	add.s32 	%r82, %r81, %r78;
	neg.s32 	%r83, %r82;
	setp.lt.s32 	%p20, %r17, 0;
	selp.b32 	%r103, %r83, %r82, %p20;
	xor.b32  	%r84, %r79, %r17;
	shr.s32 	%r85, %r79, 31;
	xor.b32  	%r86, %r85, %r79;
	xor.b32  	%r87, %r85, %r80;
	cvt.u64.u32 	%rd61, %r86;
	shl.b64 	%rd62, %rd61, 32;
	cvt.u64.u32 	%rd63, %r87;
	or.b64  	%rd64, %rd62, %rd63;
	cvt.rn.f64.s64 	%fd34, %rd64;
	mul.f64 	%fd35, %fd34, 0d3BF921FB54442D19;
	cvt.rn.f32.f64 	%f37, %fd35;
	neg.f32 	%f38, %f37;
	setp.lt.s32 	%p21, %r84, 0;
	selp.f32 	%f57, %f38, %f37, %p21;
$L__BB0_21:
	add.s32 	%r89, %r103, 1;
	mul.rn.f32 	%f40, %f57, %f57;
	and.b32  	%r90, %r103, 1;
	setp.eq.b32 	%p22, %r90, 1;
	selp.f32 	%f41, %f57, 0f3F800000, %p22;
	fma.rn.f32 	%f42, %f40, %f41, 0f00000000;
	fma.rn.f32 	%f43, %f40, 0f37CBAC00, 0fBAB607ED;
	selp.f32 	%f44, 0fB94D4153, %f43, %p22;
	selp.f32 	%f45, 0f3C0885E4, 0f3D2AAABB, %p22;
	fma.rn.f32 	%f46, %f44, %f40, %f45;
	selp.f32 	%f47, 0fBE2AAAA8, 0fBEFFFFFF, %p22;
	fma.rn.f32 	%f48, %f46, %f40, %f47;
	fma.rn.f32 	%f49, %f48, %f42, %f41;
	and.b32  	%r91, %r89, 2;
	setp.eq.s32 	%p23, %r91, 0;
	mov.f32 	%f50, 0f00000000;
	sub.f32 	%f51, %f50, %f49;
	selp.f32 	%f52, %f49, %f51, %p23;
	mov.f32 	%f53, 0f3F800000;
	sub.f32 	%f54, %f53, %f7;
	mul.f32 	%f55, %f54, %f52;
	cvt.f64.f32 	%fd36, %f55;
	add.s32 	%r92, %r30, 2;
	mad.lo.s32 	%r93, %r32, %r92, %r31;
	mul.wide.s32 	%rd65, %r93, 8;
	add.s64 	%rd66, %rd1, %rd65;
	st.global.f64 	[%rd66], %fd36;
$L__BB0_22:
	bar.sync 	0;
	or.b32  	%r94, %r1, %r2;
	setp.ne.s32 	%p24, %r94, 0;
	@%p24 bra 	$L__BB0_24;
	ld.param.u64 	%rd79, [_Z9velmodifyPdS_S_S_S_iidddiiiS_S_S__param_15];
	ld.param.u64 	%rd78, [_Z9velmodifyPdS_S_S_S_iidddiiiS_S_S__param_14];
	ld.param.u64 	%rd77, [_Z9velmodifyPdS_S_S_S_iidddiiiS_S_S__param_13];
	cvta.to.global.u64 	%rd67, %rd79;
	cvta.to.global.u64 	%rd68, %rd78;
	mul.lo.s32 	%r95, %r30, 85;
	mul.wide.s32 	%rd69, %r95, 8;
	add.s64 	%rd70, %rd2, %rd69;
	ld.global.f64 	%fd37, [%rd70+2128];
	ld.global.f64 	%fd38, [%rd68];
	fma.rn.f64 	%fd39, %fd5, %fd37, %fd38;
	st.global.f64 	[%rd68], %fd39;
	add.s64 	%rd71, %rd1, %rd69;
	ld.global.f64 	%fd40, [%rd71+2128];
	ld.global.f64 	%fd41, [%rd67];
	fma.rn.f64 	%fd42, %fd5, %fd40, %fd41;
	st.global.f64 	[%rd67], %fd42;
	ld.global.f64 	%fd43, [%rd68];
	mul.f64 	%fd44, %fd43, %fd43;
	fma.rn.f64 	%fd45, %fd42, %fd42, %fd44;
	sqrt.rn.f64 	%fd46, %fd45;
	cvta.to.global.u64 	%rd72, %rd77;
	mul.wide.s32 	%rd73, %r33, 8;
	add.s64 	%rd74, %rd72, %rd73;
	st.global.f64 	[%rd74+-8], %fd46;
$L__BB0_24:
	ret;

}
	// .globl	_Z9strmodifyPdS_S_S_S_iiddd
.visible .entry _Z9strmodifyPdS_S_S_S_iiddd(
	.param .u64 .ptr .align 1 _Z9strmodifyPdS_S_S_S_iiddd_param_0,
	.param .u64 .ptr .align 1 _Z9strmodifyPdS_S_S_S_iiddd_param_1,
	.param .u64 .ptr .align 1 _Z9strmodifyPdS_S_S_S_iiddd_param_2,
	.param .u64 .ptr .align 1 _Z9strmodifyPdS_S_S_S_iiddd_param_3,
	.param .u64 .ptr .align 1 _Z9strmodifyPdS_S_S_S_iiddd_param_4,
	.param .u32 _Z9strmodifyPdS_S_S_S_iiddd_param_5,
	.param .u32 _Z9strmodifyPdS_S_S_S_iiddd_param_6,
	.param .f64 _Z9strmodifyPdS_S_S_S_iiddd_param_7,
	.param .f64 _Z9strmodifyPdS_S_S_S_iiddd_param_8,
	.param .f64 _Z9strmodifyPdS_S_S_S_iiddd_param_9
)
{
	.reg .pred 	%p<7>;
	.reg .b32 	%r<15>;
	.reg .b64 	%rd<29>;
	.reg .b64 	%fd<33>;

	ld.param.u64 	%rd4, [_Z9strmodifyPdS_S_S_S_iiddd_param_1];
	ld.param.u64 	%rd5, [_Z9strmodifyPdS_S_S_S_iiddd_param_2];
	ld.param.u64 	%rd6, [_Z9strmodifyPdS_S_S_S_iiddd_param_3];
	ld.param.u64 	%rd7, [_Z9strmodifyPdS_S_S_S_iiddd_param_4];
	ld.param.u32 	%r3, [_Z9strmodifyPdS_S_S_S_iiddd_param_5];
	ld.param.u32 	%r4, [_Z9strmodifyPdS_S_S_S_iiddd_param_6];
	ld.param.f64 	%fd1, [_Z9strmodifyPdS_S_S_S_iiddd_param_7];
	ld.param.f64 	%fd2, [_Z9strmodifyPdS_S_S_S_iiddd_param_8];
	ld.param.f64 	%fd3, [_Z9strmodifyPdS_S_S_S_iiddd_param_9];
	cvta.to.global.u64 	%rd1, %rd7;
	cvta.to.global.u64 	%rd2, %rd6;
	mov.u32 	%r1, %ctaid.x;
	mov.u32 	%r2, %tid.x;
	setp.ge.s32 	%p1, %r1, %r3;
	setp.ge.s32 	%p2, %r2, %r4;
	or.pred  	%p3, %p1, %p2;
	@%p3 bra 	$L__BB1_2;
	ld.param.u64 	%rd28, [_Z9strmodifyPdS_S_S_S_iiddd_param_0];
	cvta.to.global.u64 	%rd8, %rd28;
	cvta.to.global.u64 	%rd9, %rd4;
	add.s32 	%r5, %r4, 2;
	mul.lo.s32 	%r6, %r5, %r1;
	add.s32 	%r7, %r6, %r5;
	add.s32 	%r8, %r7, %r2;
	mul.wide.u32 	%rd10, %r8, 8;
	add.s64 	%rd11, %rd2, %rd10;
	ld.global.f64 	%fd4, [%rd11+8];
	ld.global.f64 	%fd5, [%rd11];
	sub.f64 	%fd6, %fd4, %fd5;
	add.s64 	%rd12, %rd1, %rd10;
	ld.global.f64 	%fd7, [%rd12+8];
	cvt.u64.u32 	%rd13, %r6;
	cvt.u64.u32 	%rd14, %r2;
	add.s64 	%rd15, %rd14, %rd13;
	shl.b64 	%rd16, %rd15, 3;
	add.s64 	%rd17, %rd1, %rd16;
	ld.global.f64 	%fd8, [%rd17+8];
	sub.f64 	%fd9, %fd7, %fd8;
	mul.f64 	%fd10, %fd2, %fd9;
	fma.rn.f64 	%fd11, %fd1, %fd6, %fd10;
	add.s64 	%rd18, %rd8, %rd10;
	ld.global.f64 	%fd12, [%rd18+8];
	add.f64 	%fd13, %fd12, %fd11;
	st.global.f64 	[%rd18+8], %fd13;
	ld.global.f64 	%fd14, [%rd12+8];
	ld.global.f64 	%fd15, [%rd17+8];
	sub.f64 	%fd16, %fd14, %fd15;
	ld.global.f64 	%fd17, [%rd11+8];
	ld.global.f64 	%fd18, [%rd11];
	sub.f64 	%fd19, %fd17, %fd18;
	mul.f64 	%fd20, %fd2, %fd19;
	fma.rn.f64 	%fd21, %fd1, %fd16, %fd20;
	add.s64 	%rd19, %rd9, %rd10;
	ld.global.f64 	%fd22, [%rd19+8];
	add.f64 	%fd23, %fd22, %fd21;
	st.global.f64 	[%rd19+8], %fd23;
	bar.sync 	0;
$L__BB1_2:
	setp.gt.s32 	%p4, %r1, %r3;
	setp.gt.s32 	%p5, %r2, %r4;
	or.pred  	%p6, %p4, %p5;
	@%p6 bra 	$L__BB1_4;
	add.s32 	%r9, %r4, 2;
	mul.lo.s32 	%r10, %r9, %r1;
	add.s32 	%r11, %r10, %r2;
	mul.wide.u32 	%rd20, %r11, 8;
	add.s64 	%rd21, %rd1, %rd20;
	ld.global.f64 	%fd24, [%rd21+8];
	ld.global.f64 	%fd25, [%rd21];
	sub.f64 	%fd26, %fd24, %fd25;
	add.s32 	%r12, %r11, %r9;
	mul.wide.u32 	%rd22, %r12, 8;
	add.s64 	%rd23, %rd2, %rd22;
	ld.global.f64 	%fd27, [%rd23];
	add.f64 	%fd28, %fd26, %fd27;
	add.s64 	%rd24, %rd2, %rd20;
	ld.global.f64 	%fd29, [%rd24];
	sub.f64 	%fd30, %fd28, %fd29;
	sub.s32 	%r13, %r10, %r1;
	add.s32 	%r14, %r13, %r2;
	cvta.to.global.u64 	%rd25, %rd5;
	mul.wide.u32 	%rd26, %r14, 8;
	add.s64 	%rd27, %rd25, %rd26;
	ld.global.f64 	%fd31, [%rd27];
	fma.rn.f64 	%fd32, %fd3, %fd30, %fd31;
	st.global.f64 	[%rd27], %fd32;
$L__BB1_4:
	bar.sync 	0;
	ret;

}


// ===== COMPILED SASS (sm_100) =====

	.target	sm_100

	.elftype	@"ET_EXEC"


//--------------------- .note.nv.tkinfo           --------------------------
	.section	.note.nv.tkinfo,"",@"SHT_NOTE"
	.sectionflags	@"SHF_NOTE_NV_TKINFO"
	.tkinfo
        /*0018*/ 	.word	0x00000002
        /*0030*/ 	.string	""
        /*0030*/ 	.string	"ptxas"
        /*0030*/ 	.string	"Cuda compilation tools, release 13.0, V13.0.88"
        /*0030*/ 	.string	"Build cuda_13.0.r13.0/compiler.36424714_0"
        /*0030*/ 	.string	"-arch sm_100 -m 64 "



//--------------------- .note.nv.cuinfo           --------------------------
	.section	.note.nv.cuinfo,"",@"SHT_NOTE"
	.sectionflags	@"SHF_NOTE_NV_CUINFO"
        /*0018*/ 	.short	0x0002
        /*001a*/ 	.short	0x0064
        /*001c*/ 	.short	0x0082
	.zero		2


//--------------------- .nv.info                  --------------------------
	.section	.nv.info,"",@"SHT_CUDA_INFO"
	.align	4


	//----- nvinfo : EIATTR_REGCOUNT
	.align		4
        /*0000*/ 	.byte	0x04, 0x2f
        /*0002*/ 	.short	(.L_2 - .L_1)
	.align		4
.L_1:
        /*0004*/ 	.word	index@(_Z9velmodifyPdS_S_S_S_iidddiiiS_S_S_)
        /*0008*/ 	.word	0x0000001d


	//----- nvinfo : EIATTR_FRAME_SIZE
	.align		4
.L_2:
        /*000c*/ 	.byte	0x04, 0x11
        /*000e*/ 	.short	(.L_4 - .L_3)
	.align		4
.L_3:
        /*0010*/ 	.word	index@($__internal_1_$__cuda_sm20_dsqrt_rn_f64_mediumpath_v1)
        /*0014*/ 	.word	0x00000020


	//----- nvinfo : EIATTR_FRAME_SIZE
	.align		4
.L_4:
        /*0018*/ 	.byte	0x04, 0x11
        /*001a*/ 	.short	(.L_6 - .L_5)
	.align		4
.L_5:
        /*001c*/ 	.word	index@($__internal_0_$__cuda_sm20_div_rn_f64_full)
        /*0020*/ 	.word	0x00000020


	//----- nvinfo : EIATTR_FRAME_SIZE
	.align		4
.L_6:
        /*0024*/ 	.byte	0x04, 0x11
        /*0026*/ 	.short	(.L_8 - .L_7)
	.align		4
.L_7:
        /*0028*/ 	.word	index@(_Z9velmodifyPdS_S_S_S_iidddiiiS_S_S_)
        /*002c*/ 	.word	0x00000020


	//----- nvinfo : EIATTR_REGCOUNT
	.align		4
.L_8:
        /*0030*/ 	.byte	0x04, 0x2f
        /*0032*/ 	.short	(.L_10 - .L_9)
	.align		4
.L_9:
        /*0034*/ 	.word	index@(_Z9strmodifyPdS_S_S_S_iiddd)
        /*0038*/ 	.word	0x0000001a


	//----- nvinfo : EIATTR_FRAME_SIZE
	.align		4
.L_10:
        /*003c*/ 	.byte	0x04, 0x11
        /*003e*/ 	.short	(.L_12 - .L_11)
	.align		4
.L_11:
        /*0040*/ 	.word	index@(_Z9strmodifyPdS_S_S_S_iiddd)
        /*0044*/ 	.word	0x00000000


	//----- nvinfo : EIATTR_MIN_STACK_SIZE
	.align		4
.L_12:
        /*0048*/ 	.byte	0x04, 0x12
        /*004a*/ 	.short	(.L_14 - .L_13)
	.align		4
.L_13:
        /*004c*/ 	.word	index@(_Z9strmodifyPdS_S_S_S_iiddd)
        /*0050*/ 	.word	0x00000000


	//----- nvinfo : EIATTR_MIN_STACK_SIZE
	.align		4
.L_14:
        /*0054*/ 	.byte	0x04, 0x12
        /*0056*/ 	.short	(.L_16 - .L_15)
	.align		4
.L_15:
        /*0058*/ 	.word	index@(_Z9velmodifyPdS_S_S_S_iidddiiiS_S_S_)
        /*005c*/ 	.word	0x00000020
.L_16:


//--------------------- .nv.compat                --------------------------
	.section	.nv.compat,"",@"SHT_CUDA_COMPAT_INFO"
	.align	4
        /*0000*/ 	.byte	0x02, 0x09, 0x00, 0x00, 0x02, 0x02, 0x01, 0x00, 0x02, 0x05, 0x05, 0x00, 0x03, 0x07, 0x01, 0x01
        /*0010*/ 	.byte	0x02, 0x03, 0x00, 0x00, 0x02, 0x06, 0x01, 0x00, 0x04, 0x0b, 0x08, 0x00, 0x01, 0x00, 0x00, 0x00
        /*0020*/ 	.byte	0x00, 0x00, 0x00, 0x00


//--------------------- .nv.info._Z9strmodifyPdS_S_S_S_iiddd --------------------------
	.section	.nv.info._Z9strmodifyPdS_S_S_S_iiddd,"",@"SHT_CUDA_INFO"
	.sectionflags	@""
	.align	4


	//----- nvinfo : EIATTR_CUDA_API_VERSION
	.align		4
        /*0000*/ 	.byte	0x04, 0x37
        /*0002*/ 	.short	(.L_18 - .L_17)
.L_17:
        /*0004*/ 	.word	0x00000082


	//----- nvinfo : EIATTR_KPARAM_INFO
	.align		4
.L_18:
        /*0008*/ 	.byte	0x04, 0x17
        /*000a*/ 	.short	(.L_20 - .L_19)
.L_19:
        /*000c*/ 	.word	0x00000000
        /*0010*/ 	.short	0x0009
        /*0012*/ 	.short	0x0040
        /*0014*/ 	.byte	0x00, 0xf0, 0x21, 0x00


	//----- nvinfo : EIATTR_KPARAM_INFO
	.align		4
.L_20:
        /*0018*/ 	.byte	0x04, 0x17
        /*001a*/ 	.short	(.L_22 - .L_21)
.L_21:
        /*001c*/ 	.word	0x00000000
        /*0020*/ 	.short	0x0008
        /*0022*/ 	.short	0x0038
        /*0024*/ 	.byte	0x00, 0xf0, 0x21, 0x00


	//----- nvinfo : EIATTR_KPARAM_INFO
	.align		4
.L_22:
        /*0028*/ 	.byte	0x04, 0x17
        /*002a*/ 	.short	(.L_24 - .L_23)
.L_23:
        /*002c*/ 	.word	0x00000000
        /*0030*/ 	.short	0x0007
        /*0032*/ 	.short	0x0030
        /*0034*/ 	.byte	0x00, 0xf0, 0x21, 0x00


	//----- nvinfo : EIATTR_KPARAM_INFO
	.align		4
.L_24:
        /*0038*/ 	.byte	0x04, 0x17
        /*003a*/ 	.short	(.L_26 - .L_25)
.L_25:
        /*003c*/ 	.word	0x00000000
        /*0040*/ 	.short	0x0006
        /*0042*/ 	.short	0x002c
        /*0044*/ 	.byte	0x00, 0xf0, 0x11, 0x00


	//----- nvinfo : EIATTR_KPARAM_INFO
	.align		4
.L_26:
        /*0048*/ 	.byte	0x04, 0x17
        /*004a*/ 	.short	(.L_28 - .L_27)
.L_27:
        /*004c*/ 	.word	0x00000000
        /*0050*/ 	.short	0x0005
        /*0052*/ 	.short	0x0028
        /*0054*/ 	.byte	0x00, 0xf0, 0x11, 0x00


	//----- nvinfo : EIATTR_KPARAM_INFO
	.align		4
.L_28:
        /*0058*/ 	.byte	0x04, 0x17
        /*005a*/ 	.short	(.L_30 - .L_29)
.L_29:
        /*005c*/ 	.word	0x00000000
        /*0060*/ 	.short	0x0004
        /*0062*/ 	.short	0x0020
        /*0064*/ 	.byte	0x00, 0xf5, 0x21, 0x00


	//----- nvinfo : EIATTR_KPARAM_INFO
	.align		4
.L_30:
        /*0068*/ 	.byte	0x04, 0x17
        /*006a*/ 	.short	(.L_32 - .L_31)
.L_31:
        /*006c*/ 	.word	0x00000000
        /*0070*/ 	.short	0x0003
        /*0072*/ 	.short	0x0018
        /*0074*/ 	.byte	0x00, 0xf5, 0x21, 0x00


	//----- nvinfo : EIATTR_KPARAM_INFO
	.align		4
.L_32:
        /*0078*/ 	.byte	0x04, 0x17
        /*007a*/ 	.short	(.L_34 - .L_33)
.L_33:
        /*007c*/ 	.word	0x00000000
        /*0080*/ 	.short	0x0002
        /*0082*/ 	.short	0x0010
        /*0084*/ 	.byte	0x00, 0xf5, 0x21, 0x00


	//----- nvinfo : EIATTR_KPARAM_INFO
	.align		4
.L_34:
        /*0088*/ 	.byte	0x04, 0x17
        /*008a*/ 	.short	(.L_36 - .L_35)
.L_35:
        /*008c*/ 	.word	0x00000000
        /*0090*/ 	.short	0x0001
        /*0092*/ 	.short	0x0008
        /*0094*/ 	.byte	0x00, 0xf5, 0x21, 0x00


	//----- nvinfo : EIATTR_KPARAM_INFO
	.align		4
.L_36:
        /*0098*/ 	.byte	0x04, 0x17
        /*009a*/ 	.short	(.L_38 - .L_37)
.L_37:
        /*009c*/ 	.word	0x00000000
        /*00a0*/ 	.short	0x0000
        /*00a2*/ 	.short	0x0000
        /*00a4*/ 	.byte	0x00, 0xf5, 0x21, 0x00


	//----- nvinfo : EIATTR_SPARSE_MMA_MASK
	.align		4
.L_38:
        /*00a8*/ 	.byte	0x03, 0x50
        /*00aa*/ 	.short	0x0000


	//----- nvinfo : EIATTR_MAXREG_COUNT
	.align		4
        /*00ac*/ 	.byte	0x03, 0x1b
        /*00ae*/ 	.short	0x00ff


	//----- nvinfo : EIATTR_NUM_BARRIERS
	.align		4
        /*00b0*/ 	.byte	0x02, 0x4c
        /*00b2*/ 	.byte	0x01
	.zero		1


	//----- nvinfo : EIATTR_MERCURY_ISA_VERSION
	.align		4
        /*00b4*/ 	.byte	0x03, 0x5f
        /*00b6*/ 	.short	0x0101


	//----- nvinfo : EIATTR_VRC_CTA_INIT_COUNT
	.align		4
        /*00b8*/ 	.byte	0x02, 0x4a
	.zero		1
	.zero		1


	//----- nvinfo : EIATTR_EXIT_INSTR_OFFSETS
	.align		4
        /*00bc*/ 	.byte	0x04, 0x1c
        /*00be*/ 	.short	(.L_40 - .L_39)


	//   ....[0]....
.L_39:
        /*00c0*/ 	.word	0x000004c0


	//----- nvinfo : EIATTR_CRS_STACK_SIZE
	.align		4
.L_40:
        /*00c4*/ 	.byte	0x04, 0x1e
        /*00c6*/ 	.short	(.L_42 - .L_41)
.L_41:
        /*00c8*/ 	.word	0x00000000


	//----- nvinfo : EIATTR_CBANK_PARAM_SIZE
	.align		4
.L_42:
        /*00cc*/ 	.byte	0x03, 0x19
        /*00ce*/ 	.short	0x0048


	//----- nvinfo : EIATTR_PARAM_CBANK
	.align		4
        /*00d0*/ 	.byte	0x04, 0x0a
        /*00d2*/ 	.short	(.L_44 - .L_43)
	.align		4
.L_43:
        /*00d4*/ 	.word	index@(.nv.constant0._Z9strmodifyPdS_S_S_S_iiddd)
        /*00d8*/ 	.short	0x0380
        /*00da*/ 	.short	0x0048


	//----- nvinfo : EIATTR_SW_WAR
	.align		4
.L_44:
        /*00dc*/ 	.byte	0x04, 0x36
        /*00de*/ 	.short	(.L_46 - .L_45)
.L_45:
        /*00e0*/ 	.word	0x00000008
.L_46:


//--------------------- .nv.info._Z9velmodifyPdS_S_S_S_iidddiiiS_S_S_ --------------------------
	.section	.nv.info._Z9velmodifyPdS_S_S_S_iidddiiiS_S_S_,"",@"SHT_CUDA_INFO"
	.sectionflags	@""
	.align	4


	//----- nvinfo : EIATTR_CUDA_API_VERSION
	.align		4
        /*0000*/ 	.byte	0x04, 0x37
        /*0002*/ 	.short	(.L_48 - .L_47)
.L_47:
        /*0004*/ 	.word	0x00000082


	//----- nvinfo : EIATTR_KPARAM_INFO
	.align		4
.L_48:
        /*0008*/ 	.byte	0x04, 0x17
        /*000a*/ 	.short	(.L_50 - .L_49)
.L_49:
        /*000c*/ 	.word	0x00000000
        /*0010*/ 	.short	0x000f
        /*0012*/ 	.short	0x0068
        /*0014*/ 	.byte	0x00, 0xf5, 0x21, 0x00


	//----- nvinfo : EIATTR_KPARAM_INFO
	.align		4
.L_50:
        /*0018*/ 	.byte	0x04, 0x17
        /*001a*/ 	.short	(.L_52 - .L_51)
.L_51:
        /*001c*/ 	.word	0x00000000
        /*0020*/ 	.short	0x000e
        /*0022*/ 	.short	0x0060
        /*0024*/ 	.byte	0x00, 0xf5, 0x21, 0x00


	//----- nvinfo : EIATTR_KPARAM_INFO
	.align		4
.L_52:
        /*0028*/ 	.byte	0x04, 0x17
        /*002a*/ 	.short	(.L_54 - .L_53)
.L_53:
        /*002c*/ 	.word	0x00000000
        /*0030*/ 	.short	0x000d
        /*0032*/ 	.short	0x0058
        /*0034*/ 	.byte	0x00, 0xf5, 0x21, 0x00


	//----- nvinfo : EIATTR_KPARAM_INFO
	.align		4
.L_54:
        /*0038*/ 	.byte	0x04, 0x17
        /*003a*/ 	.short	(.L_56 - .L_55)
.L_55:
        /*003c*/ 	.word	0x00000000
        /*0040*/ 	.short	0x000c
        /*0042*/ 	.short	0x0050
        /*0044*/ 	.byte	0x00, 0xf0, 0x11, 0x00


	//----- nvinfo : EIATTR_KPARAM_INFO
	.align		4
.L_56:
        /*0048*/ 	.byte	0x04, 0x17
        /*004a*/ 	.short	(.L_58 - .L_57)
.L_57:
        /*004c*/ 	.word	0x00000000
        /*0050*/ 	.short	0x000b
        /*0052*/ 	.short	0x004c
        /*0054*/ 	.byte	0x00, 0xf0, 0x11, 0x00


	//----- nvinfo : EIATTR_KPARAM_INFO
	.align		4
.L_58:
        /*0058*/ 	.byte	0x04, 0x17
        /*005a*/ 	.short	(.L_60 - .L_59)
.L_59:
        /*005c*/ 	.word	0x00000000
        /*0060*/ 	.short	0x000a
        /*0062*/ 	.short	0x0048
        /*0064*/ 	.byte	0x00, 0xf0, 0x11, 0x00


	//----- nvinfo : EIATTR_KPARAM_INFO
	.align		4
.L_60:
        /*0068*/ 	.byte	0x04, 0x17
        /*006a*/ 	.short	(.L_62 - .L_61)
.L_61:
        /*006c*/ 	.word	0x00000000
        /*0070*/ 	.short	0x0009
        /*0072*/ 	.short	0x0040
        /*0074*/ 	.byte	0x00, 0xf0, 0x21, 0x00


	//----- nvinfo : EIATTR_KPARAM_INFO
	.align		4
.L_62:
        /*0078*/ 	.byte	0x04, 0x17
        /*007a*/ 	.short	(.L_64 - .L_63)
.L_63:
        /*007c*/ 	.word	0x00000000
        /*0080*/ 	.short	0x0008
        /*0082*/ 	.short	0x0038
        /*0084*/ 	.byte	0x00, 0xf0, 0x21, 0x00


	//----- nvinfo : EIATTR_KPARAM_INFO
	.align		4
.L_64:
        /*0088*/ 	.byte	0x04, 0x17
        /*008a*/ 	.short	(.L_66 - .L_65)
.L_65:
        /*008c*/ 	.word	0x00000000
        /*0090*/ 	.short	0x0007
        /*0092*/ 	.short	0x0030
        /*0094*/ 	.byte	0x00, 0xf0, 0x21, 0x00


	//----- nvinfo : EIATTR_KPARAM_INFO
	.align		4
.L_66:
        /*0098*/ 	.byte	0x04, 0x17
        /*009a*/ 	.short	(.L_68 - .L_67)
.L_67:
        /*009c*/ 	.word	0x00000000
        /*00a0*/ 	.short	0x0006
        /*00a2*/ 	.short	0x002c
        /*00a4*/ 	.byte	0x00, 0xf0, 0x11, 0x00


	//----- nvinfo : EIATTR_KPARAM_INFO
	.align		4
.L_68:
        /*00a8*/ 	.byte	0x04, 0x17
        /*00aa*/ 	.short	(.L_70 - .L_69)
.L_69:
        /*00ac*/ 	.word	0x00000000
        /*00b0*/ 	.short	0x0005
        /*00b2*/ 	.short	0x0028
        /*00b4*/ 	.byte	0x00, 0xf0, 0x11, 0x00


	//----- nvinfo : EIATTR_KPARAM_INFO
	.align		4
.L_70:
        /*00b8*/ 	.byte	0x04, 0x17
        /*00ba*/ 	.short	(.L_72 - .L_71)
.L_71:
        /*00bc*/ 	.word	0x00000000
        /*00c0*/ 	.short	0x0004
        /*00c2*/ 	.short	0x0020
        /*00c4*/ 	.byte	0x00, 0xf5, 0x21, 0x00


	//----- nvinfo : EIATTR_KPARAM_INFO
	.align		4
.L_72:
        /*00c8*/ 	.byte	0x04, 0x17
        /*00ca*/ 	.short	(.L_74 - .L_73)
.L_73:
        /*00cc*/ 	.word	0x00000000
        /*00d0*/ 	.short	0x0003
        /*00d2*/ 	.short	0x0018
        /*00d4*/ 	.byte	0x00, 0xf5, 0x21, 0x00


	//----- nvinfo : EIATTR_KPARAM_INFO
	.align		4
.L_74:
        /*00d8*/ 	.byte	0x04, 0x17
        /*00da*/ 	.short	(.L_76 - .L_75)
.L_75:
        /*00dc*/ 	.word	0x00000000
        /*00e0*/ 	.short	0x0002
        /*00e2*/ 	.short	0x0010
        /*00e4*/ 	.byte	0x00, 0xf5, 0x21, 0x00


	//----- nvinfo : EIATTR_KPARAM_INFO
	.align		4
.L_76:
        /*00e8*/ 	.byte	0x04, 0x17
        /*00ea*/ 	.short	(.L_78 - .L_77)
.L_77:
        /*00ec*/ 	.word	0x00000000
        /*00f0*/ 	.short	0x0001
        /*00f2*/ 	.short	0x0008
        /*00f4*/ 	.byte	0x00, 0xf5, 0x21, 0x00


	//----- nvinfo : EIATTR_KPARAM_INFO
	.align		4
.L_78:
        /*00f8*/ 	.byte	0x04, 0x17
        /*00fa*/ 	.short	(.L_80 - .L_79)
.L_79:
        /*00fc*/ 	.word	0x00000000
        /*0100*/ 	.short	0x0000
        /*0102*/ 	.short	0x0000
        /*0104*/ 	.byte	0x00, 0xf5, 0x21, 0x00


	//----- nvinfo : EIATTR_SPARSE_MMA_MASK
	.align		4
.L_80:
        /*0108*/ 	.byte	0x03, 0x50
        /*010a*/ 	.short	0x0000


	//----- nvinfo : EIATTR_MAXREG_COUNT
	.align		4
        /*010c*/ 	.byte	0x03, 0x1b
        /*010e*/ 	.short	0x00ff


	//----- nvinfo : EIATTR_NUM_BARRIERS
	.align		4
        /*0110*/ 	.byte	0x02, 0x4c
        /*0112*/ 	.byte	0x01
	.zero		1


	//----- nvinfo : EIATTR_MERCURY_ISA_VERSION
	.align		4
        /*0114*/ 	.byte	0x03, 0x5f
        /*0116*/ 	.short	0x0101


	//----- nvinfo : EIATTR_VRC_CTA_INIT_COUNT
	.align		4
        /*0118*/ 	.byte	0x02, 0x4a
	.zero		1
	.zero		1


	//----- nvinfo : EIATTR_EXIT_INSTR_OFFSETS
	.align		4
        /*011c*/ 	.byte	0x04, 0x1c
        /*011e*/ 	.short	(.L_82 - .L_81)


	//   ....[0]....
.L_81:
        /*0120*/ 	.word	0x00001350


	//   ....[1]....
        /*0124*/ 	.word	0x00001600


	//----- nvinfo : EIATTR_CRS_STACK_SIZE
	.align		4
.L_82:
        /*0128*/ 	.byte	0x04, 0x1e
        /*012a*/ 	.short	(.L_84 - .L_83)
.L_83:
        /*012c*/ 	.word	0x00000000


	//----- nvinfo : EIATTR_CBANK_PARAM_SIZE
	.align		4
.L_84:
        /*0130*/ 	.byte	0x03, 0x19
        /*0132*/ 	.short	0x0070


	//----- nvinfo : EIATTR_PARAM_CBANK
	.align		4
        /*0134*/ 	.byte	0x04, 0x0a
        /*0136*/ 	.short	(.L_86 - .L_85)
	.align		4
.L_85:
        /*0138*/ 	.word	index@(.nv.constant0._Z9velmodifyPdS_S_S_S_iidddiiiS_S_S_)
        /*013c*/ 	.short	0x0380
        /*013e*/ 	.short	0x0070


	//----- nvinfo : EIATTR_SW_WAR
	.align		4
.L_86:
        /*0140*/ 	.byte	0x04, 0x36
        /*0142*/ 	.short	(.L_88 - .L_87)
.L_87:
        /*0144*/ 	.word	0x00000008
.L_88:


//--------------------- .nv.callgraph             --------------------------
	.section	.nv.callgraph,"",@"SHT_CUDA_CALLGRAPH"
	.align	4
	.sectionentsize	8
	.align		4
        /*0000*/ 	.word	0x00000000
	.align		4
        /*0004*/ 	.word	0xffffffff
	.align		4
        /*0008*/ 	.word	0x00000000
	.align		4
        /*000c*/ 	.word	0xfffffffe
	.align		4
        /*0010*/ 	.word	0x00000000
	.align		4
        /*0014*/ 	.word	0xfffffffd
	.align		4
        /*0018*/ 	.word	0x00000000
	.align		4
        /*001c*/ 	.word	0xfffffffc


//--------------------- .nv.constant4             --------------------------
	.section	.nv.constant4,"a",@progbits
	.align	8
	.align		8
.nv.constant4:
        /*0000*/ 	.dword	__cudart_i2opi_f


//--------------------- .text._Z9strmodifyPdS_S_S_S_iiddd --------------------------
	.section	.text._Z9strmodifyPdS_S_S_S_iiddd,"ax",@progbits
	.align	128
        .global         _Z9strmodifyPdS_S_S_S_iiddd
        .type           _Z9strmodifyPdS_S_S_S_iiddd,@function
        .size           _Z9strmodifyPdS_S_S_S_iiddd,(.L_x_26 - _Z9strmodifyPdS_S_S_S_iiddd)
        .other          _Z9strmodifyPdS_S_S_S_iiddd,@"STO_CUDA_ENTRY STV_DEFAULT"
_Z9strmodifyPdS_S_S_S_iiddd:
.text._Z9strmodifyPdS_S_S_S_iiddd:
[----:B------:R-:W-:Y:S01]  /*0000*/  LDC R1, c[0x0][0x37c] ;  /* 0x0000df00ff017b82 */ /* 0x000fe20000000800 */
[----:B------:R-:W0:Y:S07]  /*0010*/  S2R R0, SR_TID.X ;  /* 0x0000000000007919 */ /* 0x000e2e0000002100 */
[----:B------:R-:W1:Y:S01]  /*0020*/  LDC.64 R4, c[0x0][0x3a8] ;  /* 0x0000ea00ff047b82 */ /* 0x000e620000000a00 */
[----:B------:R-:W2:Y:S01]  /*0030*/  LDCU.64 UR4, c[0x0][0x358] ;  /* 0x00006b00ff0477ac */ /* 0x000ea20008000a00 */
[----:B------:R-:W3:Y:S01]  /*0040*/  S2R R2, SR_CTAID.X ;  /* 0x0000000000027919 */ /* 0x000ee20000002500 */
[----:B-1----:R-:W-:-:S02]  /*0050*/  IADD3 R3, PT, PT, R5, 0x2, RZ ;  /* 0x0000000205037810 */ /* 0x002fc40007ffe0ff */
[CC--:B0-----:R-:W-:Y:S02]  /*0060*/  ISETP.GE.AND P0, PT, R0.reuse, R5.reuse, PT ;  /* 0x000000050000720c */ /* 0x0c1fe40003f06270 */
[----:B------:R-:W-:Y:S02]  /*0070*/  ISETP.GT.AND P1, PT, R0, R5, PT ;  /* 0x000000050000720c */ /* 0x000fe40003f24270 */
[CC--:B---3--:R-:W-:Y:S02]  /*0080*/  ISETP.GE.OR P0, PT, R2.reuse, R4.reuse, P0 ;  /* 0x000000040200720c */ /* 0x0c8fe40000706670 */
[----:B------:R-:W-:-:S11]  /*0090*/  ISETP.GT.OR P1, PT, R2, R4, P1 ;  /* 0x000000040200720c */ /* 0x000fd60000f24670 */
[----:B--2---:R-:W-:Y:S05]  /*00a0*/  @P0 BRA `(.L_x_0) ;  /* 0x0000000000a00947 */ /* 0x004fea0003800000 */
[----:B------:R-:W0:Y:S01]  /*00b0*/  LDC.64 R6, c[0x0][0x3a0] ;  /* 0x0000e800ff067b82 */ /* 0x000e220000000a00 */
[----:B------:R-:W1:Y:S01]  /*00c0*/  LDCU.64 UR6, c[0x0][0x3a0] ;  /* 0x00007400ff0677ac */ /* 0x000e620008000a00 */
[----:B------:R-:W-:Y:S01]  /*00d0*/  IMAD R9, R3, R2, RZ ;  /* 0x0000000203097224 */ /* 0x000fe200078e02ff */
[----:B------:R-:W2:Y:S04]  /*00e0*/  LDCU.128 UR8, c[0x0][0x3b0] ;  /* 0x00007600ff0877ac */ /* 0x000ea80008000c00 */
[----:B------:R-:W-:Y:S01]  /*00f0*/  IADD3 R8, P0, PT, R9, R0, RZ ;  /* 0x0000000009087210 */ /* 0x000fe20007f1e0ff */
[----:B------:R-:W3:Y:S01]  /*0100*/  LDC.64 R4, c[0x0][0x398] ;  /* 0x0000e600ff047b82 */ /* 0x000ee20000000a00 */
[----:B------:R-:W-:Y:S02]  /*0110*/  IADD3 R14, PT, PT, R0, R9, R3 ;  /* 0x00000009000e7210 */ /* 0x000fe40007ffe003 */
[----:B------:R-:W-:-:S02]  /*0120*/  IADD3.X R9, PT, PT, RZ, RZ, RZ, P0, !PT ;  /* 0x000000ffff097210 */ /* 0x000fc400007fe4ff */
[----:B-1----:R-:W-:-:S04]  /*0130*/  LEA R10, P0, R8, UR6, 0x3 ;  /* 0x00000006080a7c11 */ /* 0x002fc8000f8018ff */
[----:B------:R-:W-:Y:S01]  /*0140*/  LEA.HI.X R11, R8, UR7, R9, 0x3, P0 ;  /* 0x00000007080b7c11 */ /* 0x000fe200080f1c09 */
[C---:B0-----:R-:W-:Y:S01]  /*0150*/  IMAD.WIDE.U32 R6, R14.reuse, 0x8, R6 ;  /* 0x000000080e067825 */ /* 0x041fe200078e0006 */
[----:B------:R-:W0:Y:S03]  /*0160*/  LDC.64 R8, c[0x0][0x380] ;  /* 0x0000e000ff087b82 */ /* 0x000e260000000a00 */
[----:B------:R-:W4:Y:S04]  /*0170*/  LDG.E.64 R18, desc[UR4][R10.64+0x8] ;  /* 0x000008040a127981 */ /* 0x000f28000c1e1b00 */
[----:B------:R-:W4:Y:S01]  /*0180*/  LDG.E.64 R16, desc[UR4][R6.64+0x8] ;  /* 0x0000080406107981 */ /* 0x000f22000c1e1b00 */
[----:B---3--:R-:W-:-:S05]  /*0190*/  IMAD.WIDE.U32 R4, R14, 0x8, R4 ;  /* 0x000000080e047825 */ /* 0x008fca00078e0004 */
[----:B------:R-:W3:Y:S04]  /*01a0*/  LDG.E.64 R20, desc[UR4][R4.64+0x8] ;  /* 0x0000080404147981 */ /* 0x000ee8000c1e1b00 */
[----:B------:R-:W3:Y:S01]  /*01b0*/  LDG.E.64 R22, desc[UR4][R4.64] ;  /* 0x0000000404167981 */ /* 0x000ee2000c1e1b00 */
[----:B0-----:R-:W-:-:S05]  /*01c0*/  IMAD.WIDE.U32 R8, R14, 0x8, R8 ;  /* 0x000000080e087825 */ /* 0x001fca00078e0008 */
[----:B------:R-:W5:Y:S01]  /*01d0*/  LDG.E.64 R12, desc[UR4][R8.64+0x8] ;  /* 0x00000804080c7981 */ /* 0x000f62000c1e1b00 */
[----:B----4-:R-:W-:-:S08]  /*01e0*/  DADD R16, R16, -R18 ;  /* 0x0000000010107229 */ /* 0x010fd00000000812 */
[----:B--2---:R-:W-:Y:S02]  /*01f0*/  DMUL R16, R16, UR10 ;  /* 0x0000000a10107c28 */ /* 0x004fe40008000000 */
[----:B---3--:R-:W-:-:S08]  /*0200*/  DADD R20, R20, -R22 ;  /* 0x0000000014147229 */ /* 0x008fd00000000816 */
[----:B------:R-:W-:Y:S02]  /*0210*/  DFMA R16, R20, UR8, R16 ;  /* 0x0000000814107c2b */ /* 0x000fe40008000010 */
[----:B------:R-:W0:Y:S06]  /*0220*/  LDC.64 R20, c[0x0][0x388] ;  /* 0x0000e200ff147b82 */ /* 0x000e2c0000000a00 */
[----:B-----5:R-:W-:-:S07]  /*0230*/  DADD R12, R16, R12 ;  /* 0x00000000100c7229 */ /* 0x020fce000000000c */
[----:B------:R1:W-:Y:S04]  /*0240*/  STG.E.64 desc[UR4][R8.64+0x8], R12 ;  /* 0x0000080c08007986 */ /* 0x0003e8000c101b04 */
[----:B------:R-:W2:Y:S04]  /*0250*/  LDG.E.64 R16, desc[UR4][R4.64+0x8] ;  /* 0x0000080404107981 */ /* 0x000ea8000c1e1b00 */
[----:B------:R-:W2:Y:S04]  /*0260*/  LDG.E.64 R18, desc[UR4][R4.64] ;  /* 0x0000000404127981 */ /* 0x000ea8000c1e1b00 */
[----:B------:R-:W3:Y:S04]  /*0270*/  LDG.E.64 R6, desc[UR4][R6.64+0x8] ;  /* 0x0000080406067981 */ /* 0x000ee8000c1e1b00 */
[----:B------:R-:W3:Y:S01]  /*0280*/  LDG.E.64 R10, desc[UR4][R10.64+0x8] ;  /* 0x000008040a0a7981 */ /* 0x000ee2000c1e1b00 */
[----:B0-----:R-:W-:-:S05]  /*0290*/  IMAD.WIDE.U32 R20, R14, 0x8, R20 ;  /* 0x000000080e147825 */ /* 0x001fca00078e0014 */
[----:B------:R-:W4:Y:S01]  /*02a0*/  LDG.E.64 R22, desc[UR4][R20.64+0x8] ;  /* 0x0000080414167981 */ /* 0x000f22000c1e1b00 */
[----:B--2---:R-:W-:Y:S02]  /*02b0*/  DADD R16, R16, -R18 ;  /* 0x0000000010107229 */ /* 0x004fe40000000812 */
[----:B---3--:R-:W-:-:S06]  /*02c0*/  DADD R14, R6, -R10 ;  /* 0x00000000060e7229 */ /* 0x008fcc000000080a */
[----:B------:R-:W-:-:S08]  /*02d0*/  DMUL R16, R16, UR10 ;  /* 0x0000000a10107c28 */ /* 0x000fd00008000000 */
[----:B------:R-:W-:Y:S01]  /*02e0*/  DFMA R14, R14, UR8, R16 ;  /* 0x000000080e0e7c2b */ /* 0x000fe20008000010 */
[----:B------:R-:W-:Y:S07]  /*02f0*/  WARPSYNC.ALL ;  /* 0x0000000000007948 */ /* 0x000fee0003800000 */
[----:B----4-:R-:W-:-:S07]  /*0300*/  DADD R14, R14, R22 ;  /* 0x000000000e0e7229 */ /* 0x010fce0000000016 */
[----:B------:R1:W-:Y:S01]  /*0310*/  STG.E.64 desc[UR4][R20.64+0x8], R14 ;  /* 0x0000080e14007986 */ /* 0x0003e2000c101b04 */
[----:B------:R-:W-:Y:S06]  /*0320*/  BAR.SYNC.DEFER_BLOCKING 0x0 ;  /* 0x0000000000007b1d */ /* 0x000fec0000010000 */
.L_x_0:
[----:B------:R-:W-:Y:S05]  /*0330*/  @P1 BRA `(.L_x_1) ;  /* 0x0000000000581947 */ /* 0x000fea0003800000 */
[----:B-1----:R-:W0:Y:S01]  /*0340*/  LDC.64 R12, c[0x0][0x3a0] ;  /* 0x0000e800ff0c7b82 */ /* 0x002e220000000a00 */
[C---:B------:R-:W-:Y:S01]  /*0350*/  IMAD R17, R3.reuse, R2, R0 ;  /* 0x0000000203117224 */ /* 0x040fe200078e0200 */
[----:B------:R-:W1:Y:S04]  /*0360*/  LDCU.64 UR6, c[0x0][0x3c0] ;  /* 0x00007800ff0677ac */ /* 0x000e680008000a00 */
[----:B------:R-:W-:Y:S02]  /*0370*/  IADD3 R11, PT, PT, R3, R17, RZ ;  /* 0x00000011030b7210 */ /* 0x000fe40007ffe0ff */
[----:B------:R-:W2:Y:S08]  /*0380*/  LDC.64 R14, c[0x0][0x398] ;  /* 0x0000e600ff0e7b82 */ /* 0x000eb00000000a00 */
[----:B------:R-:W3:Y:S01]  /*0390*/  LDC.64 R8, c[0x0][0x390] ;  /* 0x0000e400ff087b82 */ /* 0x000ee20000000a00 */
[----:B0-----:R-:W-:-:S05]  /*03a0*/  IMAD.WIDE.U32 R12, R17, 0x8, R12 ;  /* 0x00000008110c7825 */ /* 0x001fca00078e000c */
[----:B------:R-:W4:Y:S04]  /*03b0*/  LDG.E.64 R4, desc[UR4][R12.64+0x8] ;  /* 0x000008040c047981 */ /* 0x000f28000c1e1b00 */
[----:B------:R-:W4:Y:S01]  /*03c0*/  LDG.E.64 R6, desc[UR4][R12.64] ;  /* 0x000000040c067981 */ /* 0x000f22000c1e1b00 */
[----:B--2---:R-:W-:-:S04]  /*03d0*/  IMAD.WIDE.U32 R10, R11, 0x8, R14 ;  /* 0x000000080b0a7825 */ /* 0x004fc800078e000e */
[----:B------:R-:W-:Y:S02]  /*03e0*/  IMAD R19, R3, R2, -R2 ;  /* 0x0000000203137224 */ /* 0x000fe400078e0a02 */
[----:B------:R-:W2:Y:S01]  /*03f0*/  LDG.E.64 R10, desc[UR4][R10.64] ;  /* 0x000000040a0a7981 */ /* 0x000ea2000c1e1b00 */
[----:B------:R-:W-:Y:S02]  /*0400*/  IMAD.WIDE.U32 R2, R17, 0x8, R14 ;  /* 0x0000000811027825 */ /* 0x000fe400078e000e */
[----:B------:R-:W-:-:S04]  /*0410*/  IADD3 R19, PT, PT, R19, R0, RZ ;  /* 0x0000000013137210 */ /* 0x000fc80007ffe0ff */
[----:B------:R-:W5:Y:S01]  /*0420*/  LDG.E.64 R2, desc[UR4][R2.64] ;  /* 0x0000000402027981 */ /* 0x000f62000c1e1b00 */
[----:B---3--:R-:W-:-:S05]  /*0430*/  IMAD.WIDE.U32 R8, R19, 0x8, R8 ;  /* 0x0000000813087825 */ /* 0x008fca00078e0008 */
[----:B------:R-:W1:Y:S01]  /*0440*/  LDG.E.64 R14, desc[UR4][R8.64] ;  /* 0x00000004080e7981 */ /* 0x000e62000c1e1b00 */
[----:B----4-:R-:W-:-:S08]  /*0450*/  DADD R4, R4, -R6 ;  /* 0x0000000004047229 */ /* 0x010fd00000000806 */
[----:B--2---:R-:W-:-:S08]  /*0460*/  DADD R4, R4, R10 ;  /* 0x0000000004047229 */ /* 0x004fd0000000000a */
[----:B-----5:R-:W-:-:S08]  /*0470*/  DADD R4, R4, -R2 ;  /* 0x0000000004047229 */ /* 0x020fd00000000802 */
[----:B-1----:R-:W-:-:S07]  /*0480*/  DFMA R4, R4, UR6, R14 ;  /* 0x0000000604047c2b */ /* 0x002fce000800000e */
[----:B------:R0:W-:Y:S04]  /*0490*/  STG.E.64 desc[UR4][R8.64], R4 ;  /* 0x0000000408007986 */ /* 0x0001e8000c101b04 */
.L_x_1:
[----:B------:R-:W-:Y:S05]  /*04a0*/  WARPSYNC.ALL ;  /* 0x0000000000007948 */ /* 0x000fea0003800000 */
[----:B------:R-:W-:Y:S06]  /*04b0*/  BAR.SYNC.DEFER_BLOCKING 0x0 ;  /* 0x0000000000007b1d */ /* 0x000fec0000010000 */
[----:B------:R-:W-:Y:S05]  /*04c0*/  EXIT ;  /* 0x000000000000794d */ /* 0x000fea0003800000 */
.L_x_2:
[----:B------:R-:W-:-:S00]  /*04d0*/  BRA `(.L_x_2) ;  /* 0xfffffffc00fc7947 */ /* 0x000fc0000383ffff */
[----:B------:R-:W-:-:S00]  /*04e0*/  NOP ;  /* 0x0000000000007918 */ /* 0x000fc00000000000 */
        /* <DEDUP_REMOVED lines=9> */
.L_x_26:


//--------------------- .text._Z9velmodifyPdS_S_S_S_iidddiiiS_S_S_ --------------------------
	.section	.text._Z9velmodifyPdS_S_S_S_iidddiiiS_S_S_,"ax",@progbits
	.align	128
        .global         _Z9velmodifyPdS_S_S_S_iidddiiiS_S_S_
        .type           _Z9velmodifyPdS_S_S_S_iidddiiiS_S_S_,@function
        .size           _Z9velmodifyPdS_S_S_S_iidddiiiS_S_S_,(.L_x_25 - _Z9velmodifyPdS_S_S_S_iidddiiiS_S_S_)
        .other          _Z9velmodifyPdS_S_S_S_iidddiiiS_S_S_,@"STO_CUDA_ENTRY STV_DEFAULT"
_Z9velmodifyPdS_S_S_S_iidddiiiS_S_S_:
.text._Z9velmodifyPdS_S_S_S_iidddiiiS_S_S_:
[----:B------:R-:W0:Y:S01]  /*0000*/  LDC R1, c[0x0][0x37c] ;  /* 0x0000df00ff017b82 */ /* 0x000e220000000800 */
[----:B------:R-:W1:Y:S07]  /*0010*/  S2R R0, SR_TID.X ;  /* 0x0000000000007919 */ /* 0x000e6e0000002100 */
[----:B------:R-:W1:Y:S01]  /*0020*/  LDC.64 R2, c[0x0][0x3a8] ;  /* 0x0000ea00ff027b82 */ /* 0x000e620000000a00 */
[----:B------:R-:W2:Y:S01]  /*0030*/  LDCU.64 UR6, c[0x0][0x358] ;  /* 0x00006b00ff0677ac */ /* 0x000ea20008000a00 */
[----:B------:R-:W-:Y:S01]  /*0040*/  BSSY.RECONVERGENT B0, `(.L_x_3) ;  /* 0x0000021000007945 */ /* 0x000fe20003800200 */
[----:B------:R-:W3:Y:S01]  /*0050*/  S2R R21, SR_CTAID.X ;  /* 0x0000000000157919 */ /* 0x000ee20000002500 */
[----:B0-----:R-:W-:Y:S01]  /*0060*/  VIADD R1, R1, 0xffffffe0 ;  /* 0xffffffe001017836 */ /* 0x001fe20000000000 */
[----:B-1----:R-:W-:-:S02]  /*0070*/  ISETP.GT.AND P1, PT, R0, R3, PT ;  /* 0x000000030000720c */ /* 0x002fc40003f24270 */
[----:B------:R-:W-:Y:S02]  /*0080*/  ISETP.GE.AND P0, PT, R0, R3, PT ;  /* 0x000000030000720c */ /* 0x000fe40003f06270 */
[CC--:B---3--:R-:W-:Y:S02]  /*0090*/  ISETP.GE.OR P1, PT, R21.reuse, R2.reuse, P1 ;  /* 0x000000021500720c */ /* 0x0c8fe40000f26670 */
[----:B------:R-:W-:Y:S01]  /*00a0*/  ISETP.GT.OR P0, PT, R21, R2, P0 ;  /* 0x000000021500720c */ /* 0x000fe20000704670 */
[----:B------:R-:W-:-:S10]  /*00b0*/  VIADD R2, R3, 0x2 ;  /* 0x0000000203027836 */ /* 0x000fd40000000000 */
[----:B--2---:R-:W-:Y:S05]  /*00c0*/  @P1 BRA `(.L_x_4) ;  /* 0x0000000000601947 */ /* 0x004fea0003800000 */
[----:B------:R-:W0:Y:S01]  /*00d0*/  LDC.64 R14, c[0x0][0x380] ;  /* 0x0000e000ff0e7b82 */ /* 0x000e220000000a00 */
[-C--:B------:R-:W-:Y:S01]  /*00e0*/  IMAD R5, R2, R21.reuse, R2 ;  /* 0x0000001502057224 */ /* 0x080fe200078e0202 */
[----:B------:R-:W-:Y:S01]  /*00f0*/  LOP3.LUT R4, RZ, R21, RZ, 0x33, !PT ;  /* 0x00000015ff047212 */ /* 0x000fe200078e33ff */
[----:B------:R-:W1:Y:S02]  /*0100*/  LDCU.64 UR4, c[0x0][0x3b0] ;  /* 0x00007600ff0477ac */ /* 0x000e640008000a00 */
[----:B------:R-:W-:-:S03]  /*0110*/  IMAD.IADD R17, R5, 0x1, R0 ;  /* 0x0000000105117824 */ /* 0x000fc600078e0200 */
[----:B------:R-:W2:Y:S01]  /*0120*/  LDC.64 R12, c[0x0][0x390] ;  /* 0x0000e400ff0c7b82 */ /* 0x000ea20000000a00 */
[----:B------:R-:W-:Y:S01]  /*0130*/  IMAD.IADD R19, R17, 0x1, R4 ;  /* 0x0000000111137824 */ /* 0x000fe200078e0204 */
[----:B------:R-:W-:-:S06]  /*0140*/  LOP3.LUT R16, RZ, R3, RZ, 0x33, !PT ;  /* 0x00000003ff107212 */ /* 0x000fcc00078e33ff */
[----:B------:R-:W3:Y:S01]  /*0150*/  LDC.64 R10, c[0x0][0x398] ;  /* 0x0000e600ff0a7b82 */ /* 0x000ee20000000a00 */
[----:B0-----:R-:W-:-:S05]  /*0160*/  IMAD.WIDE.U32 R14, R17, 0x8, R14 ;  /* 0x00000008110e7825 */ /* 0x001fca00078e000e */
[----:B------:R-:W4:Y:S04]  /*0170*/  LDG.E.64 R4, desc[UR6][R14.64+0x8] ;  /* 0x000008060e047981 */ /* 0x000f28000c1e1b00 */
[----:B------:R-:W4:Y:S01]  /*0180*/  LDG.E.64 R6, desc[UR6][R14.64] ;  /* 0x000000060e067981 */ /* 0x000f22000c1e1b00 */
[----:B--2---:R-:W-:-:S04]  /*0190*/  IMAD.WIDE.U32 R8, R19, 0x8, R12 ;  /* 0x0000000813087825 */ /* 0x004fc800078e000c */
[----:B------:R-:W-:Y:S02]  /*01a0*/  IMAD.IADD R19, R16, 0x1, R19 ;  /* 0x0000000110137824 */ /* 0x000fe400078e0213 */
[----:B------:R-:W2:Y:S02]  /*01b0*/  LDG.E.64 R8, desc[UR6][R8.64] ;  /* 0x0000000608087981 */ /* 0x000ea4000c1e1b00 */
[----:B------:R-:W-:-:S06]  /*01c0*/  IMAD.WIDE.U32 R12, R19, 0x8, R12 ;  /* 0x00000008130c7825 */ /* 0x000fcc00078e000c */
        /* <DEDUP_REMOVED lines=8> */
.L_x_4:
[----:B------:R-:W-:Y:S05]  /*0250*/  BSYNC.RECONVERGENT B0 ;  /* 0x0000000000007941 */ /* 0x000fea0003800200 */
.L_x_3:
[----:B------:R-:W-:Y:S04]  /*0260*/  BSSY.RECONVERGENT B0, `(.L_x_5) ;  /* 0x0000021000007945 */ /* 0x000fe80003800200 */
[----:B------:R-:W-:Y:S05]  /*0270*/  @P0 BRA `(.L_x_6) ;  /* 0x00000000007c0947 */ /* 0x000fea0003800000 */
[----:B0-----:R-:W0:Y:S01]  /*0280*/  LDC.64 R4, c[0x0][0x390] ;  /* 0x0000e400ff047b82 */ /* 0x001e220000000a00 */
[----:B------:R-:W1:Y:S01]  /*0290*/  LDCU.64 UR4, c[0x0][0x388] ;  /* 0x00007100ff0477ac */ /* 0x000e620008000a00 */
[C---:B------:R-:W-:Y:S02]  /*02a0*/  IMAD R7, R2.reuse, R21, RZ ;  /* 0x0000001502077224 */ /* 0x040fe400078e02ff */
[----:B------:R-:W-:Y:S01]  /*02b0*/  IMAD R3, R21, R3, R21 ;  /* 0x0000000315037224 */ /* 0x000fe200078e0215 */
[----:B------:R-:W2:Y:S01]  /*02c0*/  LDCU.64 UR8, c[0x0][0x3a0] ;  /* 0x00007400ff0877ac */ /* 0x000ea20008000a00 */
[----:B------:R-:W-:Y:S01]  /*02d0*/  IMAD.IADD R9, R2, 0x1, R7 ;  /* 0x0000000102097824 */ /* 0x000fe200078e0207 */
[----:B------:R-:W-:Y:S01]  /*02e0*/  IADD3 R13, P1, PT, R7, R0, RZ ;  /* 0x00000000070d7210 */ /* 0x000fe20007f3e0ff */
[----:B------:R-:W-:-:S03]  /*02f0*/  IMAD.IADD R3, R3, 0x1, R0 ;  /* 0x0000000103037824 */ /* 0x000fc600078e0200 */
[----:B------:R-:W-:-:S05]  /*0300*/  IADD3 R9, P0, PT, R9, R0, RZ ;  /* 0x0000000009097210 */ /* 0x000fca0007f1e0ff */
[----:B------:R-:W-:Y:S01]  /*0310*/  IMAD.X R2, RZ, RZ, RZ, P0 ;  /* 0x000000ffff027224 */ /* 0x000fe200000e06ff */
[----:B-1----:R-:W-:Y:S01]  /*0320*/  LEA R8, P0, R9, UR4, 0x3 ;  /* 0x0000000409087c11 */ /* 0x002fe2000f8018ff */
[----:B------:R-:W-:Y:S01]  /*0330*/  IMAD.SHL.U32 R12, R13, 0x8, RZ ;  /* 0x000000080d0c7824 */ /* 0x000fe200078e00ff */
[----:B------:R-:W-:Y:S02]  /*0340*/  IADD3.X R10, PT, PT, RZ, RZ, RZ, P1, !PT ;  /* 0x000000ffff0a7210 */ /* 0x000fe40000ffe4ff */
[----:B------:R-:W-:Y:S01]  /*0350*/  LEA.HI.X R9, R9, UR5, R2, 0x3, P0 ;  /* 0x0000000509097c11 */ /* 0x000fe200080f1c02 */
[----:B0-----:R-:W-:-:S05]  /*0360*/  IMAD.WIDE.U32 R4, R3, 0x8, R4 ;  /* 0x0000000803047825 */ /* 0x001fca00078e0004 */
[----:B------:R-:W3:Y:S04]  /*0370*/  LDG.E.64 R2, desc[UR6][R4.64+0x8] ;  /* 0x0000080604027981 */ /* 0x000ee8000c1e1b00 */
[----:B------:R-:W3:Y:S01]  /*0380*/  LDG.E.64 R6, desc[UR6][R4.64] ;  /* 0x0000000604067981 */ /* 0x000ee2000c1e1b00 */
[----:B------:R-:W-:Y:S02]  /*0390*/  SHF.L.U64.HI R13, R13, 0x3, R10 ;  /* 0x000000030d0d7819 */ /* 0x000fe4000001020a */
[C---:B------:R-:W-:Y:S01]  /*03a0*/  IADD3 R10, P0, PT, R12.reuse, UR4, RZ ;  /* 0x000000040c0a7c10 */ /* 0x040fe2000ff1e0ff */
[----:B------:R-:W4:Y:S03]  /*03b0*/  LDG.E.64 R8, desc[UR6][R8.64+0x8] ;  /* 0x0000080608087981 */ /* 0x000f26000c1e1b00 */
[----:B------:R-:W-:Y:S01]  /*03c0*/  IADD3.X R11, PT, PT, R13, UR5, RZ, P0, !PT ;  /* 0x000000050d0b7c10 */ /* 0x000fe200087fe4ff */
[----:B------:R-:W0:Y:S01]  /*03d0*/  LDCU.64 UR4, c[0x0][0x3b0] ;  /* 0x00007600ff0477ac */ /* 0x000e220008000a00 */
[----:B--2---:R-:W-:-:S04]  /*03e0*/  IADD3 R12, P0, PT, R12, UR8, RZ ;  /* 0x000000080c0c7c10 */ /* 0x004fc8000ff1e0ff */
[----:B------:R-:W2:Y:S01]  /*03f0*/  LDG.E.64 R10, desc[UR6][R10.64+0x8] ;  /* 0x000008060a0a7981 */ /* 0x000ea2000c1e1b00 */
[----:B------:R-:W-:-:S05]  /*0400*/  IADD3.X R13, PT, PT, R13, UR9, RZ, P0, !PT ;  /* 0x000000090d0d7c10 */ /* 0x000fca00087fe4ff */
[----:B------:R-:W0:Y:S01]  /*0410*/  LDG.E.64 R14, desc[UR6][R12.64+0x8] ;  /* 0x000008060c0e7981 */ /* 0x000e22000c1e1b00 */
[----:B---3--:R-:W-:-:S08]  /*0420*/  DADD R2, R2, -R6 ;  /* 0x0000000002027229 */ /* 0x008fd00000000806 */
[----:B----4-:R-:W-:-:S08]  /*0430*/  DADD R2, R2, R8 ;  /* 0x0000000002027229 */ /* 0x010fd00000000008 */
[----:B--2---:R-:W-:-:S08]  /*0440*/  DADD R2, R2, -R10 ;  /* 0x0000000002027229 */ /* 0x004fd0000000080a */
[----:B0-----:R-:W-:-:S07]  /*0450*/  DFMA R2, R2, UR4, R14 ;  /* 0x0000000402027c2b */ /* 0x001fce000800000e */
[----:B------:R1:W-:Y:S04]  /*0460*/  STG.E.64 desc[UR6][R12.64+0x8], R2 ;  /* 0x000008020c007986 */ /* 0x0003e8000c101b06 */
.L_x_6:
[----:B------:R-:W-:Y:S05]  /*0470*/  BSYNC.RECONVERGENT B0 ;  /* 0x0000000000007941 */ /* 0x000fea0003800200 */
.L_x_5:
[----:B------:R-:W2:Y:S01]  /*0480*/  LDCU UR5, c[0x0][0x3bc] ;  /* 0x00007780ff0577ac */ /* 0x000ea20008000800 */
[----:B------:R-:W0:Y:S01]  /*0490*/  LDC.64 R6, c[0x0][0x3b8] ;  /* 0x0000ee00ff067b82 */ /* 0x000e220000000a00 */
[----:B-1----:R-:W-:Y:S01]  /*04a0*/  IMAD.MOV.U32 R2, RZ, RZ, 0x1 ;  /* 0x00000001ff027424 */ /* 0x002fe200078e00ff */
[----:B------:R-:W1:Y:S01]  /*04b0*/  LDCU UR4, c[0x0][0x3d0] ;  /* 0x00007a00ff0477ac */ /* 0x000e620008000800 */
[----:B------:R-:W3:Y:S01]  /*04c0*/  LDCU.64 UR8, c[0x0][0x3c0] ;  /* 0x00007800ff0877ac */ /* 0x000ee20008000a00 */
[----:B--2---:R-:W0:Y:S08]  /*04d0*/  MUFU.RCP64H R3, UR5 ;  /* 0x0000000500037d08 */ /* 0x004e300008001800 */
[----:B-1----:R-:W3:Y:S01]  /*04e0*/  I2F.F64 R8, UR4 ;  /* 0x0000000400087d12 */ /* 0x002ee20008201c00 */
[----:B0-----:R-:W-:-:S02]  /*04f0*/  DFMA R4, R2, -R6, 1 ;  /* 0x3ff000000204742b */ /* 0x001fc40000000806 */
[----:B---3--:R-:W-:-:S06]  /*0500*/  DMUL R18, R8, UR8 ;  /* 0x0000000808127c28 */ /* 0x008fcc0008000000 */
[----:B------:R-:W-:-:S08]  /*0510*/  DFMA R4, R4, R4, R4 ;  /* 0x000000040404722b */ /* 0x000fd00000000004 */
[----:B------:R-:W-:-:S08]  /*0520*/  DFMA R4, R2, R4, R2 ;  /* 0x000000040204722b */ /* 0x000fd00000000002 */
[----:B------:R-:W-:-:S08]  /*0530*/  DFMA R2, R4, -R6, 1 ;  /* 0x3ff000000402742b */ /* 0x000fd00000000806 */
[----:B------:R-:W-:-:S08]  /*0540*/  DFMA R2, R4, R2, R4 ;  /* 0x000000020402722b */ /* 0x000fd00000000004 */
[----:B------:R-:W-:-:S08]  /*0550*/  DMUL R4, R2, 3 ;  /* 0x4008000002047828 */ /* 0x000fd00000000000 */
[----:B------:R-:W-:-:S08]  /*0560*/  DFMA R6, R4, -R6, 3 ;  /* 0x400800000406742b */ /* 0x000fd00000000806 */
[----:B------:R-:W-:-:S10]  /*0570*/  DFMA R2, R2, R6, R4 ;  /* 0x000000060202722b */ /* 0x000fd40000000004 */
[----:B------:R-:W-:Y:S01]  /*0580*/  FFMA R4, RZ, UR5, R3 ;  /* 0x00000005ff047c23 */ /* 0x000fe20008000003 */
[----:B------:R-:W-:Y:S04]  /*0590*/  BAR.SYNC.DEFER_BLOCKING 0x0 ;  /* 0x0000000000007b1d */ /* 0x000fe80000010000 */
[----:B------:R-:W-:-:S13]  /*05a0*/  FSETP.GT.AND P0, PT, |R4|, 1.469367938527859385e-39, PT ;  /* 0x001000000400780b */ /* 0x000fda0003f04200 */
[----:B------:R-:W-:Y:S05]  /*05b0*/  @P0 BRA `(.L_x_7) ;  /* 0x0000000000200947 */ /* 0x000fea0003800000 */
[----:B------:R-:W0:Y:S01]  /*05c0*/  LDC R4, c[0x0][0x3b8] ;  /* 0x0000ee00ff047b82 */ /* 0x000e220000000800 */
[----:B------:R-:W-:Y:S01]  /*05d0*/  IMAD.MOV.U32 R10, RZ, RZ, RZ ;  /* 0x000000ffff0a7224 */ /* 0x000fe200078e00ff */
[----:B------:R-:W-:Y:S01]  /*05e0*/  MOV R20, 0x620 ;  /* 0x0000062000147802 */ /* 0x000fe20000000f00 */
[----:B------:R-:W-:-:S05]  /*05f0*/  IMAD.MOV.U32 R11, RZ, RZ, 0x40080000 ;  /* 0x40080000ff0b7424 */ /* 0x000fca00078e00ff */
[----:B------:R-:W1:Y:S02]  /*0600*/  LDC R5, c[0x0][0x3bc] ;  /* 0x0000ef00ff057b82 */ /* 0x000e640000000800 */
[----:B01----:R-:W-:Y:S05]  /*0610*/  CALL.REL.NOINC `($__internal_0_$__cuda_sm20_div_rn_f64_full) ;  /* 0x0000000c00fc7944 */ /* 0x003fea0003c00000 */
[----:B------:R-:W-:Y:S02]  /*0620*/  IMAD.MOV.U32 R2, RZ, RZ, R12 ;  /* 0x000000ffff027224 */ /* 0x000fe400078e000c */
[----:B------:R-:W-:-:S07]  /*0630*/  IMAD.MOV.U32 R3, RZ, RZ, R13 ;  /* 0x000000ffff037224 */ /* 0x000fce00078e000d */
.L_x_7:
[----:B------:R-:W-:-:S14]  /*0640*/  DSETP.GTU.AND P0, PT, R18, R2, PT ;  /* 0x000000021200722a */ /* 0x000fdc0003f0c000 */
[----:B------:R-:W-:Y:S05]  /*0650*/  @P0 BRA `(.L_x_8) ;  /* 0x0000000c00340947 */ /* 0x000fea0003800000 */
[----:B------:R-:W0:Y:S01]  /*0660*/  MUFU.RCP64H R3, 3 ;  /* 0x4008000000037908 */ /* 0x000e220000001800 */
[----:B------:R-:W-:Y:S01]  /*0670*/  IMAD.MOV.U32 R10, RZ, RZ, 0x0 ;  /* 0x00000000ff0a7424 */ /* 0x000fe200078e00ff */
[----:B------:R-:W-:Y:S01]  /*0680*/  MOV R11, 0x40080000 ;  /* 0x40080000000b7802 */ /* 0x000fe20000000f00 */
[----:B------:R-:W-:Y:S01]  /*0690*/  IMAD.MOV.U32 R2, RZ, RZ, 0x1 ;  /* 0x00000001ff027424 */ /* 0x000fe200078e00ff */
[----:B------:R-:W1:Y:S01]  /*06a0*/  LDCU.64 UR4, c[0x0][0x3b8] ;  /* 0x00007700ff0477ac */ /* 0x000e620008000a00 */
[----:B------:R-:W-:Y:S02]  /*06b0*/  IMAD.MOV.U32 R18, RZ, RZ, 0x54442eea ;  /* 0x54442eeaff127424 */ /* 0x000fe400078e00ff */
[----:B------:R-:W-:Y:S01]  /*06c0*/  IMAD.MOV.U32 R19, RZ, RZ, 0x401921fb ;  /* 0x401921fbff137424 */ /* 0x000fe200078e00ff */
[----:B------:R-:W2:Y:S01]  /*06d0*/  LDCU.64 UR8, c[0x0][0x3c0] ;  /* 0x00007800ff0877ac */ /* 0x000ea20008000a00 */
[----:B0-----:R-:W-:-:S04]  /*06e0*/  DFMA R4, R2, -R10, 1 ;  /* 0x3ff000000204742b */ /* 0x001fc8000000080a */
[----:B-1----:R-:W-:-:S04]  /*06f0*/  DMUL R18, R18, UR4 ;  /* 0x0000000412127c28 */ /* 0x002fc80008000000 */
[----:B------:R-:W-:-:S08]  /*0700*/  DFMA R4, R4, R4, R4 ;  /* 0x000000040404722b */ /* 0x000fd00000000004 */
[----:B------:R-:W-:Y:S02]  /*0710*/  DFMA R6, R2, R4, R2 ;  /* 0x000000040206722b */ /* 0x000fe40000000002 */
[----:B--2---:R-:W-:-:S06]  /*0720*/  DMUL R2, R18, UR8 ;  /* 0x0000000812027c28 */ /* 0x004fcc0008000000 */
[----:B------:R-:W-:Y:S02]  /*0730*/  DFMA R10, R6, -R10, 1 ;  /* 0x3ff00000060a742b */ /* 0x000fe4000000080a */
[----:B------:R-:W-:-:S06]  /*0740*/  DMUL R4, R8, R2 ;  /* 0x0000000208047228 */ /* 0x000fcc0000000000 */
[----:B------:R-:W-:-:S04]  /*0750*/  DFMA R10, R6, R10, R6 ;  /* 0x0000000a060a722b */ /* 0x000fc80000000006 */
[----:B------:R-:W-:-:S04]  /*0760*/  FSETP.GEU.AND P1, PT, |R5|, 6.5827683646048100446e-37, PT ;  /* 0x036000000500780b */ /* 0x000fc80003f2e200 */
[----:B------:R-:W-:-:S08]  /*0770*/  DMUL R2, R4, R10 ;  /* 0x0000000a04027228 */ /* 0x000fd00000000000 */
[----:B------:R-:W-:-:S08]  /*0780*/  DFMA R6, R2, -3, R4 ;  /* 0xc00800000206782b */ /* 0x000fd00000000004 */
[----:B------:R-:W-:-:S10]  /*0790*/  DFMA R2, R10, R6, R2 ;  /* 0x000000060a02722b */ /* 0x000fd40000000002 */
[----:B------:R-:W-:-:S05]  /*07a0*/  FFMA R6, RZ, 2.125, R3 ;  /* 0x40080000ff067823 */ /* 0x000fca0000000003 */
[----:B------:R-:W-:-:S13]  /*07b0*/  FSETP.GT.AND P0, PT, |R6|, 1.469367938527859385e-39, PT ;  /* 0x001000000600780b */ /* 0x000fda0003f04200 */
[----:B------:R-:W-:Y:S05]  /*07c0*/  @P0 BRA P1, `(.L_x_9) ;  /* 0x0000000000200947 */ /* 0x000fea0000800000 */
[----:B------:R-:W-:Y:S01]  /*07d0*/  IMAD.MOV.U32 R10, RZ, RZ, R4 ;  /* 0x000000ffff0a7224 */ /* 0x000fe200078e0004 */
[----:B------:R-:W-:Y:S01]  /*07e0*/  MOV R20, 0x830 ;  /* 0x0000083000147802 */ /* 0x000fe20000000f00 */
[----:B------:R-:W-:Y:S02]  /*07f0*/  IMAD.MOV.U32 R11, RZ, RZ, R5 ;  /* 0x000000ffff0b7224 */ /* 0x000fe400078e0005 */
[----:B------:R-:W-:Y:S02]  /*0800*/  IMAD.MOV.U32 R4, RZ, RZ, RZ ;  /* 0x000000ffff047224 */ /* 0x000fe400078e00ff */
[----:B------:R-:W-:-:S07]  /*0810*/  IMAD.MOV.U32 R5, RZ, RZ, 0x40080000 ;  /* 0x40080000ff057424 */ /* 0x000fce00078e00ff */
[----:B------:R-:W-:Y:S05]  /*0820*/  CALL.REL.NOINC `($__internal_0_$__cuda_sm20_div_rn_f64_full) ;  /* 0x0000000c00787944 */ /* 0x000fea0003c00000 */
[----:B------:R-:W-:Y:S01]  /*0830*/  MOV R2, R12 ;  /* 0x0000000c00027202 */ /* 0x000fe20000000f00 */
[----:B------:R-:W-:-:S07]  /*0840*/  IMAD.MOV.U32 R3, RZ, RZ, R13 ;  /* 0x000000ffff037224 */ /* 0x000fce00078e000d */
.L_x_9:
[----:B------:R-:W0:Y:S02]  /*0850*/  F2F.F32.F64 R7, R2 ;  /* 0x0000000200077310 */ /* 0x000e240000301000 */
[C---:B0-----:R-:W-:Y:S01]  /*0860*/  FMUL R4, R7.reuse, 0.63661974668502807617 ;  /* 0x3f22f98307047820 */ /* 0x041fe20000400000 */
[----:B------:R-:W-:-:S05]  /*0870*/  FSETP.GE.AND P0, PT, |R7|, 105615, PT ;  /* 0x47ce47800700780b */ /* 0x000fca0003f06200 */
[----:B------:R-:W0:Y:S02]  /*0880*/  F2I.NTZ R14, R4 ;  /* 0x00000004000e7305 */ /* 0x000e240000203100 */
[----:B0-----:R-:W-:-:S05]  /*0890*/  I2FP.F32.S32 R6, R14 ;  /* 0x0000000e00067245 */ /* 0x001fca0000201400 */
[----:B------:R-:W-:-:S04]  /*08a0*/  FFMA R5, R6, -1.5707962512969970703, R7 ;  /* 0xbfc90fda06057823 */ /* 0x000fc80000000007 */
[----:B------:R-:W-:-:S04]  /*08b0*/  FFMA R5, R6, -7.5497894158615963534e-08, R5 ;  /* 0xb3a2216806057823 */ /* 0x000fc80000000005 */
[----:B------:R-:W-:Y:S01]  /*08c0*/  FFMA R6, R6, -5.3903029534742383927e-15, R5 ;  /* 0xa7c234c506067823 */ /* 0x000fe20000000005 */
[----:B------:R-:W-:Y:S06]  /*08d0*/  @!P0 BRA `(.L_x_10) ;  /* 0x0000000000dc8947 */ /* 0x000fec0003800000 */
[----:B------:R-:W-:-:S13]  /*08e0*/  FSETP.NEU.AND P0, PT, |R7|, +INF , PT ;  /* 0x7f8000000700780b */ /* 0x000fda0003f0d200 */
[----:B------:R-:W-:Y:S01]  /*08f0*/  @!P0 FMUL R6, RZ, R7 ;  /* 0x00000007ff068220 */ /* 0x000fe20000400000 */
[----:B------:R-:W-:Y:S01]  /*0900*/  @!P0 IMAD.MOV.U32 R14, RZ, RZ, RZ ;  /* 0x000000ffff0e8224 */ /* 0x000fe200078e00ff */
[----:B------:R-:W-:Y:S06]  /*0910*/  @!P0 BRA `(.L_x_10) ;  /* 0x0000000000cc8947 */ /* 0x000fec0003800000 */
[----:B------:R-:W-:Y:S01]  /*0920*/  IMAD.SHL.U32 R3, R7, 0x100, RZ ;  /* 0x0000010007037824 */ /* 0x000fe200078e00ff */
[----:B------:R-:W0:Y:S01]  /*0930*/  LDCU.64 UR8, c[0x4][URZ] ;  /* 0x01000000ff0877ac */ /* 0x000e220008000a00 */
[----:B------:R-:W-:Y:S02]  /*0940*/  IMAD.MOV.U32 R6, RZ, RZ, RZ ;  /* 0x000000ffff067224 */ /* 0x000fe400078e00ff */
[----:B------:R-:W-:Y:S01]  /*0950*/  IMAD.MOV.U32 R13, RZ, RZ, RZ ;  /* 0x000000ffff0d7224 */ /* 0x000fe200078e00ff */
[----:B------:R-:W-:Y:S01]  /*0960*/  LOP3.LUT R15, R3, 0x80000000, RZ, 0xfc, !PT ;  /* 0x80000000030f7812 */ /* 0x000fe200078efcff */
[----:B------:R-:W-:Y:S01]  /*0970*/  IMAD.MOV.U32 R2, RZ, RZ, R1 ;  /* 0x000000ffff027224 */ /* 0x000fe200078e0001 */
[----:B------:R-:W-:-:S06]  /*0980*/  UMOV UR4, URZ ;  /* 0x000000ff00047c82 */ /* 0x000fcc0008000000 */
.L_x_11:
[----:B0-----:R-:W-:Y:S01]  /*0990*/  IMAD.U32 R10, RZ, RZ, UR8 ;  /* 0x00000008ff0a7e24 */ /* 0x001fe2000f8e00ff */
[----:B------:R-:W-:-:S05]  /*09a0*/  MOV R11, UR9 ;  /* 0x00000009000b7c02 */ /* 0x000fca0008000f00 */
[----:B------:R-:W2:Y:S01]  /*09b0*/  LDG.E.CONSTANT R4, desc[UR6][R10.64] ;  /* 0x000000060a047981 */ /* 0x000ea2000c1e9900 */
[----:B------:R-:W-:Y:S02]  /*09c0*/  UIADD3 UR8, UP0, UPT, UR8, 0x4, URZ ;  /* 0x0000000408087890 */ /* 0x000fe4000ff1e0ff */
[----:B------:R-:W-:Y:S02]  /*09d0*/  UIADD3 UR4, UPT, UPT, UR4, 0x1, URZ ;  /* 0x0000000104047890 */ /* 0x000fe4000fffe0ff */
[----:B------:R-:W-:Y:S02]  /*09e0*/  UIADD3.X UR9, UPT, UPT, URZ, UR9, URZ, UP0, !UPT ;  /* 0x00000009ff097290 */ /* 0x000fe400087fe4ff */
[----:B------:R-:W-:Y:S01]  /*09f0*/  UISETP.NE.AND UP0, UPT, UR4, 0x6, UPT ;  /* 0x000000060400788c */ /* 0x000fe2000bf05270 */
[----:B--2---:R-:W-:-:S03]  /*0a00*/  IMAD.WIDE.U32 R4, R4, R15, RZ ;  /* 0x0000000f04047225 */ /* 0x004fc600078e00ff */
[----:B------:R-:W-:-:S05]  /*0a10*/  IADD3 R3, P0, PT, R4, R6, RZ ;  /* 0x0000000604037210 */ /* 0x000fca0007f1e0ff */
[----:B------:R0:W-:Y:S01]  /*0a20*/  STL [R2], R3 ;  /* 0x0000000302007387 */ /* 0x0001e20000100800 */
[----:B------:R-:W-:Y:S02]  /*0a30*/  IMAD.X R6, R5, 0x1, R13, P0 ;  /* 0x0000000105067824 */ /* 0x000fe400000e060d */
[----:B0-----:R-:W-:Y:S01]  /*0a40*/  VIADD R2, R2, 0x4 ;  /* 0x0000000402027836 */ /* 0x001fe20000000000 */
[----:B------:R-:W-:Y:S06]  /*0a50*/  BRA.U UP0, `(.L_x_11) ;  /* 0xfffffffd00cc7547 */ /* 0x000fec000b83ffff */
[----:B------:R-:W-:Y:S01]  /*0a60*/  SHF.R.U32.HI R5, RZ, 0x17, R7 ;  /* 0x00000017ff057819 */ /* 0x000fe20000011607 */
[----:B------:R0:W-:Y:S03]  /*0a70*/  STL [R1+0x18], R6 ;  /* 0x0000180601007387 */ /* 0x0001e60000100800 */
[C---:B------:R-:W-:Y:S02]  /*0a80*/  LOP3.LUT R2, R5.reuse, 0xe0, RZ, 0xc0, !PT ;  /* 0x000000e005027812 */ /* 0x040fe400078ec0ff */
[----:B------:R-:W-:-:S03]  /*0a90*/  LOP3.LUT P0, RZ, R5, 0x1f, RZ, 0xc0, !PT ;  /* 0x0000001f05ff7812 */ /* 0x000fc6000780c0ff */
[----:B------:R-:W-:-:S05]  /*0aa0*/  VIADD R2, R2, 0xffffff80 ;  /* 0xffffff8002027836 */ /* 0x000fca0000000000 */
[----:B------:R-:W-:-:S05]  /*0ab0*/  SHF.R.U32.HI R2, RZ, 0x5, R2 ;  /* 0x00000005ff027819 */ /* 0x000fca0000011602 */
[----:B------:R-:W-:-:S05]  /*0ac0*/  IMAD R12, R2, -0x4, R1 ;  /* 0xfffffffc020c7824 */ /* 0x000fca00078e0201 */
[----:B------:R-:W2:Y:S04]  /*0ad0*/  LDL R2, [R12+0x18] ;  /* 0x000018000c027983 */ /* 0x000ea80000100800 */
[----:B------:R-:W2:Y:S04]  /*0ae0*/  LDL R3, [R12+0x14] ;  /* 0x000014000c037983 */ /* 0x000ea80000100800 */
[----:B------:R-:W3:Y:S01]  /*0af0*/  @P0 LDL R4, [R12+0x10] ;  /* 0x000010000c040983 */ /* 0x000ee20000100800 */
[----:B------:R-:W-:Y:S01]  /*0b00*/  LOP3.LUT R5, R5, 0x1f, RZ, 0xc0, !PT ;  /* 0x0000001f05057812 */ /* 0x000fe200078ec0ff */
[----:B------:R-:W-:Y:S01]  /*0b10*/  UMOV UR4, 0x54442d19 ;  /* 0x54442d1900047882 */ /* 0x000fe20000000000 */
[----:B------:R-:W-:-:S02]  /*0b20*/  UMOV UR5, 0x3bf921fb ;  /* 0x3bf921fb00057882 */ /* 0x000fc40000000000 */
[-C--:B--2---:R-:W-:Y:S02]  /*0b30*/  @P0 SHF.L.W.U32.HI R2, R3, R5.reuse, R2 ;  /* 0x0000000503020219 */ /* 0x084fe40000010e02 */
[----:B---3--:R-:W-:Y:S02]  /*0b40*/  @P0 SHF.L.W.U32.HI R3, R4, R5, R3 ;  /* 0x0000000504030219 */ /* 0x008fe40000010e03 */
[----:B------:R-:W-:Y:S02]  /*0b50*/  ISETP.GE.AND P0, PT, R7, RZ, PT ;  /* 0x000000ff0700720c */ /* 0x000fe40003f06270 */
[C---:B------:R-:W-:Y:S01]  /*0b60*/  SHF.L.W.U32.HI R4, R3.reuse, 0x2, R2 ;  /* 0x0000000203047819 */ /* 0x040fe20000010e02 */
[----:B------:R-:W-:-:S03]  /*0b70*/  IMAD.SHL.U32 R3, R3, 0x4, RZ ;  /* 0x0000000403037824 */ /* 0x000fc600078e00ff */
[----:B------:R-:W-:Y:S02]  /*0b80*/  SHF.R.S32.HI R5, RZ, 0x1f, R4 ;  /* 0x0000001fff057819 */ /* 0x000fe40000011404 */
[----:B------:R-:W-:Y:S02]  /*0b90*/  LOP3.LUT R7, R4, R7, RZ, 0x3c, !PT ;  /* 0x0000000704077212 */ /* 0x000fe400078e3cff */
[C---:B------:R-:W-:Y:S02]  /*0ba0*/  LOP3.LUT R10, R5.reuse, R3, RZ, 0x3c, !PT ;  /* 0x00000003050a7212 */ /* 0x040fe400078e3cff */
[----:B------:R-:W-:Y:S02]  /*0bb0*/  LOP3.LUT R11, R5, R4, RZ, 0x3c, !PT ;  /* 0x00000004050b7212 */ /* 0x000fe400078e3cff */
[----:B------:R-:W-:Y:S02]  /*0bc0*/  SHF.R.U32.HI R3, RZ, 0x1e, R2 ;  /* 0x0000001eff037819 */ /* 0x000fe40000011602 */
[----:B------:R-:W-:-:S02]  /*0bd0*/  ISETP.GE.AND P1, PT, R7, RZ, PT ;  /* 0x000000ff0700720c */ /* 0x000fc40003f26270 */
[----:B------:R-:W1:Y:S01]  /*0be0*/  I2F.F64.S64 R10, R10 ;  /* 0x0000000a000a7312 */ /* 0x000e620000301c00 */
[----:B------:R-:W-:-:S05]  /*0bf0*/  LEA.HI R14, R4, R3, RZ, 0x1 ;  /* 0x00000003040e7211 */ /* 0x000fca00078f08ff */
[----:B------:R-:W-:-:S04]  /*0c00*/  IMAD.MOV R2, RZ, RZ, -R14 ;  /* 0x000000ffff027224 */ /* 0x000fc800078e0a0e */
[----:B------:R-:W-:Y:S01]  /*0c10*/  @!P0 IMAD.MOV.U32 R14, RZ, RZ, R2 ;  /* 0x000000ffff0e8224 */ /* 0x000fe200078e0002 */
[----:B-1----:R-:W-:-:S10]  /*0c20*/  DMUL R12, R10, UR4 ;  /* 0x000000040a0c7c28 */ /* 0x002fd40008000000 */
[----:B------:R-:W0:Y:S02]  /*0c30*/  F2F.F32.F64 R12, R12 ;  /* 0x0000000c000c7310 */ /* 0x000e240000301000 */
[----:B0-----:R-:W-:-:S07]  /*0c40*/  FSEL R6, -R12, R12, !P1 ;  /* 0x0000000c0c067208 */ /* 0x001fce0004800100 */
.L_x_10:
[----:B------:R-:W0:Y:S01]  /*0c50*/  LDCU.64 UR4, c[0x0][0x3c0] ;  /* 0x00007800ff0477ac */ /* 0x000e220008000a00 */
[----:B------:R-:W-:Y:S01]  /*0c60*/  DMUL R8, R8, R18 ;  /* 0x0000001208087228 */ /* 0x000fe20000000000 */
[----:B------:R-:W-:Y:S01]  /*0c70*/  FMUL R7, R6, R6 ;  /* 0x0000000606077220 */ /* 0x000fe20000400000 */
[C---:B------:R-:W-:Y:S01]  /*0c80*/  LOP3.LUT R2, R14.reuse, 0x1, RZ, 0xc0, !PT ;  /* 0x000000010e027812 */ /* 0x040fe200078ec0ff */
[----:B------:R-:W-:Y:S01]  /*0c90*/  VIADD R14, R14, 0x1 ;  /* 0x000000010e0e7836 */ /* 0x000fe20000000000 */
[----:B------:R-:W-:Y:S02]  /*0ca0*/  MOV R10, 0x3c0885e4 ;  /* 0x3c0885e4000a7802 */ /* 0x000fe40000000f00 */
[----:B------:R-:W-:Y:S02]  /*0cb0*/  ISETP.NE.U32.AND P1, PT, R2, 0x1, PT ;  /* 0x000000010200780c */ /* 0x000fe40003f25070 */
[----:B------:R-:W-:Y:S01]  /*0cc0*/  LOP3.LUT P0, RZ, R14, 0x2, RZ, 0xc0, !PT ;  /* 0x000000020eff7812 */ /* 0x000fe2000780c0ff */
[----:B0-----:R-:W-:Y:S01]  /*0cd0*/  DMUL R4, R8, UR4 ;  /* 0x0000000408047c28 */ /* 0x001fe20008000000 */
[----:B------:R-:W-:-:S05]  /*0ce0*/  IMAD.MOV.U32 R8, RZ, RZ, 0x37cbac00 ;  /* 0x37cbac00ff087424 */ /* 0x000fca00078e00ff */
[----:B------:R0:W1:Y:S01]  /*0cf0*/  F2F.F32.F64 R9, R4 ;  /* 0x0000000400097310 */ /* 0x0000620000301000 */
[----:B------:R-:W-:-:S05]  /*0d00*/  FFMA R11, R7, R8, -0.0013887860113754868507 ;  /* 0xbab607ed070b7423 */ /* 0x000fca0000000008 */
[----:B------:R-:W-:Y:S01]  /*0d10*/  FSEL R2, R11, -0.00019574658654164522886, P1 ;  /* 0xb94d41530b027808 */ /* 0x000fe20000800000 */
[----:B------:R-:W-:Y:S01]  /*0d20*/  IMAD.MOV.U32 R11, RZ, RZ, 0x3e2aaaa8 ;  /* 0x3e2aaaa8ff0b7424 */ /* 0x000fe200078e00ff */
[----:B0-----:R-:W-:-:S04]  /*0d30*/  FSEL R4, R10, 0.041666727513074874878, !P1 ;  /* 0x3d2aaabb0a047808 */ /* 0x001fc80004800000 */
[----:B------:R-:W-:Y:S01]  /*0d40*/  FSEL R12, -R11, -0.4999999701976776123, !P1 ;  /* 0xbeffffff0b0c7808 */ /* 0x000fe20004800100 */
[----:B-1----:R-:W-:Y:S01]  /*0d50*/  FMUL R3, R9, 0.63661974668502807617 ;  /* 0x3f22f98309037820 */ /* 0x002fe20000400000 */
[----:B------:R-:W-:Y:S01]  /*0d60*/  FFMA R4, R7, R2, R4 ;  /* 0x0000000207047223 */ /* 0x000fe20000000004 */
[----:B------:R-:W-:Y:S02]  /*0d70*/  FSEL R2, R6, 1, !P1 ;  /* 0x3f80000006027808 */ /* 0x000fe40004800000 */
[----:B------:R-:W-:Y:S01]  /*0d80*/  FSETP.GE.AND P1, PT, |R9|, 105615, PT ;  /* 0x47ce47800900780b */ /* 0x000fe20003f26200 */
[C---:B------:R-:W-:Y:S01]  /*0d90*/  FFMA R4, R7.reuse, R4, R12 ;  /* 0x0000000407047223 */ /* 0x040fe2000000000c */
[----:B------:R-:W0:Y:S01]  /*0da0*/  F2I.NTZ R3, R3 ;  /* 0x0000000300037305 */ /* 0x000e220000203100 */
[----:B------:R-:W-:-:S04]  /*0db0*/  FFMA R7, R7, R2, RZ ;  /* 0x0000000207077223 */ /* 0x000fc800000000ff */
[----:B------:R-:W-:-:S04]  /*0dc0*/  FFMA R7, R7, R4, R2 ;  /* 0x0000000407077223 */ /* 0x000fc80000000002 */
[----:B------:R-:W-:Y:S01]  /*0dd0*/  @P0 FADD R7, RZ, -R7 ;  /* 0x80000007ff070221 */ /* 0x000fe20000000000 */
        /* <DEDUP_REMOVED lines=16> */
.L_x_13:
[----:B0-----:R-:W-:Y:S01]  /*0ee0*/  MOV R12, UR8 ;  /* 0x00000008000c7c02 */ /* 0x001fe20008000f00 */
[----:B------:R-:W-:-:S05]  /*0ef0*/  IMAD.U32 R13, RZ, RZ, UR9 ;  /* 0x00000009ff0d7e24 */ /* 0x000fca000f8e00ff */
        /* <DEDUP_REMOVED lines=27> */
[C-C-:B------:R-:W-:Y:S01]  /*10b0*/  SHF.L.W.U32.HI R2, R4.reuse, 0x2, R3.reuse ;  /* 0x0000000204027819 */ /* 0x140fe20000010e03 */
[----:B------:R-:W-:Y:S01]  /*10c0*/  IMAD.SHL.U32 R4, R4, 0x4, RZ ;  /* 0x0000000404047824 */ /* 0x000fe200078e00ff */
[----:B------:R-:W-:Y:S02]  /*10d0*/  SHF.R.U32.HI R3, RZ, 0x1e, R3 ;  /* 0x0000001eff037819 */ /* 0x000fe40000011603 */
[----:B------:R-:W-:-:S02]  /*10e0*/  SHF.R.S32.HI R5, RZ, 0x1f, R2 ;  /* 0x0000001fff057819 */ /* 0x000fc40000011402 */
[C---:B------:R-:W-:Y:S02]  /*10f0*/  LEA.HI R3, R2.reuse, R3, RZ, 0x1 ;  /* 0x0000000302037211 */ /* 0x040fe400078f08ff */
[C---:B------:R-:W-:Y:S02]  /*1100*/  LOP3.LUT R4, R5.reuse, R4, RZ, 0x3c, !PT ;  /* 0x0000000405047212 */ /* 0x040fe400078e3cff */
[----:B------:R-:W-:Y:S02]  /*1110*/  LOP3.LUT R5, R5, R2, RZ, 0x3c, !PT ;  /* 0x0000000205057212 */ /* 0x000fe400078e3cff */
[----:B------:R-:W-:Y:S01]  /*1120*/  LOP3.LUT R9, R2, R9, RZ, 0x3c, !PT ;  /* 0x0000000902097212 */ /* 0x000fe200078e3cff */
[----:B------:R-:W-:-:S03]  /*1130*/  IMAD.MOV R2, RZ, RZ, -R3 ;  /* 0x000000ffff027224 */ /* 0x000fc600078e0a03 */
[----:B------:R-:W1:Y:S01]  /*1140*/  I2F.F64.S64 R4, R4 ;  /* 0x0000000400047312 */ /* 0x000e620000301c00 */
[----:B------:R-:W-:Y:S01]  /*1150*/  ISETP.GE.AND P1, PT, R9, RZ, PT ;  /* 0x000000ff0900720c */ /* 0x000fe20003f26270 */
[----:B------:R-:W-:Y:S01]  /*1160*/  @!P0 IMAD.MOV.U32 R3, RZ, RZ, R2 ;  /* 0x000000ffff038224 */ /* 0x000fe200078e0002 */
[----:B-1----:R-:W-:-:S10]  /*1170*/  DMUL R12, R4, UR4 ;  /* 0x00000004040c7c28 */ /* 0x002fd40008000000 */
[----:B------:R-:W1:Y:S02]  /*1180*/  F2F.F32.F64 R12, R12 ;  /* 0x0000000c000c7310 */ /* 0x000e640000301000 */
[----:B01----:R-:W-:-:S07]  /*1190*/  FSEL R2, -R12, R12, !P1 ;  /* 0x0000000c0c027208 */ /* 0x003fce0004800100 */
.L_x_12:
[----:B------:R-:W-:Y:S01]  /*11a0*/  FMUL R9, R2, R2 ;  /* 0x0000000202097220 */ /* 0x000fe20000400000 */
[C---:B------:R-:W-:Y:S01]  /*11b0*/  LOP3.LUT R4, R3.reuse, 0x1, RZ, 0xc0, !PT ;  /* 0x0000000103047812 */ /* 0x040fe200078ec0ff */
[----:B------:R-:W0:Y:S01]  /*11c0*/  LDCU UR4, c[0x0][0x3ac] ;  /* 0x00007580ff0477ac */ /* 0x000e220008000800 */
[----:B------:R-:W-:Y:S01]  /*11d0*/  IADD3 R3, PT, PT, R3, 0x1, RZ ;  /* 0x0000000103037810 */ /* 0x000fe20007ffe0ff */
[----:B------:R-:W-:Y:S01]  /*11e0*/  FFMA R8, R9, R8, -0.0013887860113754868507 ;  /* 0xbab607ed09087423 */ /* 0x000fe20000000008 */
[----:B------:R-:W-:Y:S01]  /*11f0*/  ISETP.NE.U32.AND P0, PT, R4, 0x1, PT ;  /* 0x000000010400780c */ /* 0x000fe20003f05070 */
[----:B------:R-:W-:Y:S01]  /*1200*/  FADD R7, -R7, 1 ;  /* 0x3f80000007077421 */ /* 0x000fe20000000100 */
[----:B------:R-:W-:Y:S01]  /*1210*/  LOP3.LUT P1, RZ, R3, 0x2, RZ, 0xc0, !PT ;  /* 0x0000000203ff7812 */ /* 0x000fe2000782c0ff */
[----:B------:R-:W1:Y:S01]  /*1220*/  LDC.64 R4, c[0x0][0x3c8] ;  /* 0x0000f200ff047b82 */ /* 0x000e620000000a00 */
[----:B------:R-:W-:Y:S02]  /*1230*/  FSEL R10, R10, 0.041666727513074874878, !P0 ;  /* 0x3d2aaabb0a0a7808 */ /* 0x000fe40004000000 */
[----:B------:R-:W-:-:S02]  /*1240*/  FSEL R8, R8, -0.00019574658654164522886, P0 ;  /* 0xb94d415308087808 */ /* 0x000fc40000000000 */
[----:B------:R-:W-:Y:S02]  /*1250*/  FSEL R6, -R11, -0.4999999701976776123, !P0 ;  /* 0xbeffffff0b067808 */ /* 0x000fe40004000100 */
[----:B------:R-:W-:Y:S01]  /*1260*/  FSEL R2, R2, 1, !P0 ;  /* 0x3f80000002027808 */ /* 0x000fe20004000000 */
[----:B------:R-:W-:-:S04]  /*1270*/  FFMA R8, R9, R8, R10 ;  /* 0x0000000809087223 */ /* 0x000fc8000000000a */
[C---:B------:R-:W-:Y:S01]  /*1280*/  FFMA R6, R9.reuse, R8, R6 ;  /* 0x0000000809067223 */ /* 0x040fe20000000006 */
[----:B------:R-:W-:Y:S01]  /*1290*/  FFMA R3, R9, R2, RZ ;  /* 0x0000000209037223 */ /* 0x000fe200000000ff */
[----:B0-----:R-:W-:Y:S01]  /*12a0*/  UIADD3 UR4, UPT, UPT, UR4, 0x2, URZ ;  /* 0x0000000204047890 */ /* 0x001fe2000fffe0ff */
[----:B------:R-:W0:Y:S02]  /*12b0*/  LDC.64 R8, c[0x0][0x3a0] ;  /* 0x0000e800ff087b82 */ /* 0x000e240000000a00 */
[----:B------:R-:W-:-:S04]  /*12c0*/  FFMA R2, R3, R6, R2 ;  /* 0x0000000603027223 */ /* 0x000fc80000000002 */
[----:B------:R-:W-:Y:S01]  /*12d0*/  @P1 FADD R2, RZ, -R2 ;  /* 0x80000002ff021221 */ /* 0x000fe20000000000 */
[----:B-1----:R-:W-:-:S03]  /*12e0*/  IMAD R5, R5, UR4, R4 ;  /* 0x0000000405057c24 */ /* 0x002fc6000f8e0204 */
[----:B------:R-:W-:-:S06]  /*12f0*/  FMUL R2, R2, R7 ;  /* 0x0000000702027220 */ /* 0x000fcc0000400000 */
[----:B------:R-:W1:Y:S01]  /*1300*/  F2F.F64.F32 R2, R2 ;  /* 0x0000000200027310 */ /* 0x000e620000201800 */
[----:B0-----:R-:W-:-:S05]  /*1310*/  IMAD.WIDE R4, R5, 0x8, R8 ;  /* 0x0000000805047825 */ /* 0x001fca00078e0208 */
[----:B-1----:R0:W-:Y:S02]  /*1320*/  STG.E.64 desc[UR6][R4.64], R2 ;  /* 0x0000000204007986 */ /* 0x0021e4000c101b06 */
.L_x_8:
[----:B------:R-:W-:Y:S01]  /*1330*/  BAR.SYNC.DEFER_BLOCKING 0x0 ;  /* 0x0000000000007b1d */ /* 0x000fe20000010000 */
[----:B------:R-:W-:-:S13]  /*1340*/  LOP3.LUT P0, RZ, R21, R0, RZ, 0xfc, !PT ;  /* 0x0000000015ff7212 */ /* 0x000fda000780fcff */
[----:B------:R-:W-:Y:S05]  /*1350*/  @P0 EXIT ;  /* 0x000000000000094d */ /* 0x000fea0003800000 */
[----:B------:R-:W1:Y:S01]  /*1360*/  LDC R13, c[0x0][0x3ac] ;  /* 0x0000eb00ff0d7b82 */ /* 0x000e620000000800 */
[----:B------:R-:W2:Y:S07]  /*1370*/  LDCU.64 UR4, c[0x0][0x3c0] ;  /* 0x00007800ff0477ac */ /* 0x000eae0008000a00 */
[----:B0-----:R-:W0:Y:S08]  /*1380*/  LDC.64 R2, c[0x0][0x398] ;  /* 0x0000e600ff027b82 */ /* 0x001e300000000a00 */
[----:B------:R-:W3:Y:S01]  /*1390*/  LDC.64 R4, c[0x0][0x3e0] ;  /* 0x0000f800ff047b82 */ /* 0x000ee20000000a00 */
[----:B-1----:R-:W-:-:S07]  /*13a0*/  IMAD R13, R13, 0x55, RZ ;  /* 0x000000550d0d7824 */ /* 0x002fce00078e02ff */
[----:B------:R-:W1:Y:S01]  /*13b0*/  LDC.64 R8, c[0x0][0x3a0] ;  /* 0x0000e800ff087b82 */ /* 0x000e620000000a00 */
[----:B0-----:R-:W-:-:S06]  /*13c0*/  IMAD.WIDE R2, R13, 0x8, R2 ;  /* 0x000000080d027825 */ /* 0x001fcc00078e0202 */
[----:B------:R-:W2:Y:S04]  /*13d0*/  LDG.E.64 R2, desc[UR6][R2.64+0x850] ;  /* 0x0008500602027981 */ /* 0x000ea8000c1e1b00 */
[----:B---3--:R-:W2:Y:S01]  /*13e0*/  LDG.E.64 R6, desc[UR6][R4.64] ;  /* 0x0000000604067981 */ /* 0x008ea2000c1e1b00 */
[----:B------:R-:W0:Y:S01]  /*13f0*/  LDC.64 R10, c[0x0][0x3e8] ;  /* 0x0000fa00ff0a7b82 */ /* 0x000e220000000a00 */
[----:B-1----:R-:W-:Y:S01]  /*1400*/  IMAD.WIDE R8, R13, 0x8, R8 ;  /* 0x000000080d087825 */ /* 0x002fe200078e0208 */
[----:B--2---:R-:W-:-:S07]  /*1410*/  DFMA R6, R2, UR4, R6 ;  /* 0x0000000402067c2b */ /* 0x004fce0008000006 */
[----:B------:R1:W-:Y:S04]  /*1420*/  STG.E.64 desc[UR6][R4.64], R6 ;  /* 0x0000000604007986 */ /* 0x0003e8000c101b06 */
[----:B------:R-:W2:Y:S04]  /*1430*/  LDG.E.64 R8, desc[UR6][R8.64+0x850] ;  /* 0x0008500608087981 */ /* 0x000ea8000c1e1b00 */
[----:B0-----:R-:W2:Y:S02]  /*1440*/  LDG.E.64 R12, desc[UR6][R10.64] ;  /* 0x000000060a0c7981 */ /* 0x001ea4000c1e1b00 */
[----:B--2---:R-:W-:-:S07]  /*1450*/  DFMA R12, R8, UR4, R12 ;  /* 0x00000004080c7c2b */ /* 0x004fce000800000c */
[----:B------:R0:W-:Y:S04]  /*1460*/  STG.E.64 desc[UR6][R10.64], R12 ;  /* 0x0000000c0a007986 */ /* 0x0001e8000c101b06 */
[----:B------:R-:W2:Y:S01]  /*1470*/  LDG.E.64 R2, desc[UR6][R4.64] ;  /* 0x0000000604027981 */ /* 0x000ea2000c1e1b00 */
[----:B-1----:R-:W-:Y:S02]  /*1480*/  IMAD.MOV.U32 R6, RZ, RZ, 0x0 ;  /* 0x00000000ff067424 */ /* 0x002fe400078e00ff */
[----:B------:R-:W-:Y:S01]  /*1490*/  IMAD.MOV.U32 R7, RZ, RZ, 0x3fd80000 ;  /* 0x3fd80000ff077424 */ /* 0x000fe200078e00ff */
[----:B--2---:R-:W-:-:S08]  /*14a0*/  DMUL R2, R2, R2 ;  /* 0x0000000202027228 */ /* 0x004fd00000000000 */
[----:B------:R-:W-:-:S06]  /*14b0*/  DFMA R2, R12, R12, R2 ;  /* 0x0000000c0c02722b */ /* 0x000fcc0000000002 */
[----:B------:R-:W1:Y:S04]  /*14c0*/  MUFU.RSQ64H R15, R3 ;  /* 0x00000003000f7308 */ /* 0x000e680000001c00 */
[----:B------:R-:W-:-:S06]  /*14d0*/  VIADD R14, R3, 0xfcb00000 ;  /* 0xfcb00000030e7836 */ /* 0x000fcc0000000000 */
[----:B-1----:R-:W-:-:S08]  /*14e0*/  DMUL R16, R14, R14 ;  /* 0x0000000e0e107228 */ /* 0x002fd00000000000 */
[----:B------:R-:W-:-:S08]  /*14f0*/  DFMA R16, R2, -R16, 1 ;  /* 0x3ff000000210742b */ /* 0x000fd00000000810 */
[----:B------:R-:W-:Y:S02]  /*1500*/  DFMA R6, R16, R6, 0.5 ;  /* 0x3fe000001006742b */ /* 0x000fe40000000006 */
[----:B------:R-:W-:-:S08]  /*1510*/  DMUL R16, R14, R16 ;  /* 0x000000100e107228 */ /* 0x000fd00000000000 */
[----:B------:R-:W-:Y:S01]  /*1520*/  DFMA R6, R6, R16, R14 ;  /* 0x000000100606722b */ /* 0x000fe2000000000e */
[----:B------:R-:W-:-:S07]  /*1530*/  ISETP.GE.U32.AND P0, PT, R14, 0x7ca00000, PT ;  /* 0x7ca000000e00780c */ /* 0x000fce0003f06070 */
[----:B------:R-:W-:Y:S02]  /*1540*/  DMUL R4, R2, R6 ;  /* 0x0000000602047228 */ /* 0x000fe40000000000 */
[----:B0-----:R-:W-:Y:S02]  /*1550*/  VIADD R13, R7, 0xfff00000 ;  /* 0xfff00000070d7836 */ /* 0x001fe40000000000 */
[----:B------:R-:W-:-:S04]  /*1560*/  IMAD.MOV.U32 R12, RZ, RZ, R6 ;  /* 0x000000ffff0c7224 */ /* 0x000fc800078e0006 */
[----:B------:R-:W-:-:S08]  /*1570*/  DFMA R8, R4, -R4, R2 ;  /* 0x800000040408722b */ /* 0x000fd00000000002 */
[----:B------:R-:W-:Y:S01]  /*1580*/  DFMA R10, R8, R12, R4 ;  /* 0x0000000c080a722b */ /* 0x000fe20000000004 */
[----:B------:R-:W-:Y:S10]  /*1590*/  @!P0 BRA `(.L_x_14) ;  /* 0x0000000000088947 */ /* 0x000ff40003800000 */
[----:B------:R-:W-:-:S07]  /*15a0*/  MOV R0, 0x15c0 ;  /* 0x000015c000007802 */ /* 0x000fce0000000f00 */
[----:B------:R-:W-:Y:S05]  /*15b0*/  CALL.REL.NOINC `($__internal_1_$__cuda_sm20_dsqrt_rn_f64_mediumpath_v1) ;  /* 0x0000000400887944 */ /* 0x000fea0003c00000 */
.L_x_14:
[----:B------:R-:W0:Y:S08]  /*15c0*/  LDC R5, c[0x0][0x3d0] ;  /* 0x0000f400ff057b82 */ /* 0x000e300000000800 */
[----:B------:R-:W0:Y:S02]  /*15d0*/  LDC.64 R2, c[0x0][0x3d8] ;  /* 0x0000f600ff027b82 */ /* 0x000e240000000a00 */
[----:B0-----:R-:W-:-:S05]  /*15e0*/  IMAD.WIDE R2, R5, 0x8, R2 ;  /* 0x0000000805027825 */ /* 0x001fca00078e0202 */
[----:B------:R-:W-:Y:S01]  /*15f0*/  STG.E.64 desc[UR6][R2.64+-0x8], R10 ;  /* 0xfffff80a02007986 */ /* 0x000fe2000c101b06 */
[----:B------:R-:W-:Y:S05]  /*1600*/  EXIT ;  /* 0x000000000000794d */ /* 0x000fea0003800000 */
        .weak           $__internal_0_$__cuda_sm20_div_rn_f64_full
        .type           $__internal_0_$__cuda_sm20_div_rn_f64_full,@function
        .size           $__internal_0_$__cuda_sm20_div_rn_f64_full,($__internal_1_$__cuda_sm20_dsqrt_rn_f64_mediumpath_v1 - $__internal_0_$__cuda_sm20_div_rn_f64_full)
$__internal_0_$__cuda_sm20_div_rn_f64_full:
[C---:B------:R-:W-:Y:S01]  /*1610*/  FSETP.GEU.AND P0, PT, |R5|.reuse, 1.469367938527859385e-39, PT ;  /* 0x001000000500780b */ /* 0x040fe20003f0e200 */
[----:B------:R-:W-:Y:S01]  /*1620*/  IMAD.MOV.U32 R12, RZ, RZ, 0x1 ;  /* 0x00000001ff0c7424 */ /* 0x000fe200078e00ff */
[C---:B------:R-:W-:Y:S01]  /*1630*/  LOP3.LUT R6, R5.reuse, 0x800fffff, RZ, 0xc0, !PT ;  /* 0x800fffff05067812 */ /* 0x040fe200078ec0ff */
[----:B------:R-:W-:Y:S01]  /*1640*/  IMAD.MOV.U32 R23, RZ, RZ, 0x1ca00000 ;  /* 0x1ca00000ff177424 */ /* 0x000fe200078e00ff */
[----:B------:R-:W-:Y:S02]  /*1650*/  LOP3.LUT R17, R5, 0x7ff00000, RZ, 0xc0, !PT ;  /* 0x7ff0000005117812 */ /* 0x000fe400078ec0ff */
[----:B------:R-:W-:Y:S01]  /*1660*/  LOP3.LUT R7, R6, 0x3ff00000, RZ, 0xfc, !PT ;  /* 0x3ff0000006077812 */ /* 0x000fe200078efcff */
[----:B------:R-:W-:-:S06]  /*1670*/  IMAD.MOV.U32 R6, RZ, RZ, R4 ;  /* 0x000000ffff067224 */ /* 0x000fcc00078e0004 */
[----:B------:R-:W-:-:S06]  /*1680*/  @!P0 DMUL R6, R4, 8.98846567431157953865e+307 ;  /* 0x7fe0000004068828 */ /* 0x000fcc0000000000 */
[----:B------:R-:W0:Y:S02]  /*1690*/  MUFU.RCP64H R13, R7 ;  /* 0x00000007000d7308 */ /* 0x000e240000001800 */
[----:B0-----:R-:W-:-:S08]  /*16a0*/  DFMA R2, R12, -R6, 1 ;  /* 0x3ff000000c02742b */ /* 0x001fd00000000806 */
[----:B------:R-:W-:-:S08]  /*16b0*/  DFMA R2, R2, R2, R2 ;  /* 0x000000020202722b */ /* 0x000fd00000000002 */
[----:B------:R-:W-:Y:S01]  /*16c0*/  DFMA R12, R12, R2, R12 ;  /* 0x000000020c0c722b */ /* 0x000fe2000000000c */
[----:B------:R-:W-:Y:S01]  /*16d0*/  IMAD.MOV.U32 R3, RZ, RZ, R11 ;  /* 0x000000ffff037224 */ /* 0x000fe200078e000b */
[----:B------:R-:W-:-:S04]  /*16e0*/  MOV R2, R10 ;  /* 0x0000000a00027202 */ /* 0x000fc80000000f00 */
[----:B------:R-:W-:Y:S02]  /*16f0*/  LOP3.LUT R22, R3, 0x7ff00000, RZ, 0xc0, !PT ;  /* 0x7ff0000003167812 */ /* 0x000fe400078ec0ff */
[----:B------:R-:W-:Y:S01]  /*1700*/  DFMA R14, R12, -R6, 1 ;  /* 0x3ff000000c0e742b */ /* 0x000fe20000000806 */
[----:B------:R-:W-:Y:S01]  /*1710*/  IMAD.MOV.U32 R10, RZ, RZ, R2 ;  /* 0x000000ffff0a7224 */ /* 0x000fe200078e0002 */
[----:B------:R-:W-:Y:S01]  /*1720*/  ISETP.GE.U32.AND P1, PT, R22, R17, PT ;  /* 0x000000111600720c */ /* 0x000fe20003f26070 */
[----:B------:R-:W-:-:S03]  /*1730*/  IMAD.MOV.U32 R24, RZ, RZ, R22 ;  /* 0x000000ffff187224 */ /* 0x000fc600078e0016 */
[----:B------:R-:W-:Y:S02]  /*1740*/  SEL R11, R23, 0x63400000, !P1 ;  /* 0x63400000170b7807 */ /* 0x000fe40004800000 */
[----:B------:R-:W-:Y:S01]  /*1750*/  DFMA R12, R12, R14, R12 ;  /* 0x0000000e0c0c722b */ /* 0x000fe2000000000c */
[----:B------:R-:W-:Y:S02]  /*1760*/  FSETP.GEU.AND P1, PT, |R3|, 1.469367938527859385e-39, PT ;  /* 0x001000000300780b */ /* 0x000fe40003f2e200 */
[----:B------:R-:W-:-:S11]  /*1770*/  LOP3.LUT R11, R11, 0x800fffff, R3, 0xf8, !PT ;  /* 0x800fffff0b0b7812 */ /* 0x000fd600078ef803 */
[----:B------:R-:W-:Y:S05]  /*1780*/  @P1 BRA `(.L_x_15) ;  /* 0x0000000000201947 */ /* 0x000fea0003800000 */
[----:B------:R-:W-:Y:S01]  /*1790*/  LOP3.LUT R15, R5, 0x7ff00000, RZ, 0xc0, !PT ;  /* 0x7ff00000050f7812 */ /* 0x000fe200078ec0ff */
[----:B------:R-:W-:-:S03]  /*17a0*/  IMAD.MOV.U32 R14, RZ, RZ, RZ ;  /* 0x000000ffff0e7224 */ /* 0x000fc600078e00ff */
[----:B------:R-:W-:-:S04]  /*17b0*/  ISETP.GE.U32.AND P1, PT, R22, R15, PT ;  /* 0x0000000f1600720c */ /* 0x000fc80003f26070 */
[----:B------:R-:W-:-:S04]  /*17c0*/  SEL R15, R23, 0x63400000, !P1 ;  /* 0x63400000170f7807 */ /* 0x000fc80004800000 */
[----:B------:R-:W-:-:S04]  /*17d0*/  LOP3.LUT R15, R15, 0x80000000, R3, 0xf8, !PT ;  /* 0x800000000f0f7812 */ /* 0x000fc800078ef803 */
[----:B------:R-:W-:-:S06]  /*17e0*/  LOP3.LUT R15, R15, 0x100000, RZ, 0xfc, !PT ;  /* 0x001000000f0f7812 */ /* 0x000fcc00078efcff */
[----:B------:R-:W-:-:S10]  /*17f0*/  DFMA R10, R10, 2, -R14 ;  /* 0x400000000a0a782b */ /* 0x000fd4000000080e */
[----:B------:R-:W-:-:S07]  /*1800*/  LOP3.LUT R24, R11, 0x7ff00000, RZ, 0xc0, !PT ;  /* 0x7ff000000b187812 */ /* 0x000fce00078ec0ff */
.L_x_15:
[----:B------:R-:W-:Y:S01]  /*1810*/  VIADD R26, R24, 0xffffffff ;  /* 0xffffffff181a7836 */ /* 0x000fe20000000000 */
[----:B------:R-:W-:Y:S01]  /*1820*/  DMUL R14, R12, R10 ;  /* 0x0000000a0c0e7228 */ /* 0x000fe20000000000 */
[----:B------:R-:W-:Y:S01]  /*1830*/  IMAD.MOV.U32 R25, RZ, RZ, R17 ;  /* 0x000000ffff197224 */ /* 0x000fe200078e0011 */
[----:B------:R-:W-:Y:S02]  /*1840*/  @!P0 LOP3.LUT R25, R7, 0x7ff00000, RZ, 0xc0, !PT ;  /* 0x7ff0000007198812 */ /* 0x000fe400078ec0ff */
[----:B------:R-:W-:Y:S02]  /*1850*/  ISETP.GT.U32.AND P0, PT, R26, 0x7feffffe, PT ;  /* 0x7feffffe1a00780c */ /* 0x000fe40003f04070 */
[----:B------:R-:W-:Y:S02]  /*1860*/  IADD3 R26, PT, PT, R25, -0x1, RZ ;  /* 0xffffffff191a7810 */ /* 0x000fe40007ffe0ff */
[----:B------:R-:W-:Y:S02]  /*1870*/  DFMA R16, R14, -R6, R10 ;  /* 0x800000060e10722b */ /* 0x000fe4000000000a */
[----:B------:R-:W-:-:S06]  /*1880*/  ISETP.GT.U32.OR P0, PT, R26, 0x7feffffe, P0 ;  /* 0x7feffffe1a00780c */ /* 0x000fcc0000704470 */
[----:B------:R-:W-:-:S07]  /*1890*/  DFMA R16, R12, R16, R14 ;  /* 0x000000100c10722b */ /* 0x000fce000000000e */
[----:B------:R-:W-:Y:S05]  /*18a0*/  @P0 BRA `(.L_x_16) ;  /* 0x00000000006c0947 */ /* 0x000fea0003800000 */
[----:B------:R-:W-:Y:S01]  /*18b0*/  LOP3.LUT R3, R5, 0x7ff00000, RZ, 0xc0, !PT ;  /* 0x7ff0000005037812 */ /* 0x000fe200078ec0ff */
[----:B------:R-:W-:-:S03]  /*18c0*/  IMAD.MOV.U32 R14, RZ, RZ, RZ ;  /* 0x000000ffff0e7224 */ /* 0x000fc600078e00ff */
[CC--:B------:R-:W-:Y:S02]  /*18d0*/  VIADDMNMX R2, R22.reuse, -R3.reuse, 0xb9600000, !PT ;  /* 0xb960000016027446 */ /* 0x0c0fe40007800903 */
[----:B------:R-:W-:Y:S02]  /*18e0*/  ISETP.GE.U32.AND P0, PT, R22, R3, PT ;  /* 0x000000031600720c */ /* 0x000fe40003f06070 */
[----:B------:R-:W-:Y:S02]  /*18f0*/  VIMNMX R2, PT, PT, R2, 0x46a00000, PT ;  /* 0x46a0000002027848 */ /* 0x000fe40003fe0100 */
[----:B------:R-:W-:-:S05]  /*1900*/  SEL R23, R23, 0x63400000, !P0 ;  /* 0x6340000017177807 */ /* 0x000fca0004000000 */
[----:B------:R-:W-:-:S04]  /*1910*/  IMAD.IADD R2, R2, 0x1, -R23 ;  /* 0x0000000102027824 */ /* 0x000fc800078e0a17 */
[----:B------:R-:W-:-:S06]  /*1920*/  VIADD R15, R2, 0x7fe00000 ;  /* 0x7fe00000020f7836 */ /* 0x000fcc0000000000 */
[----:B------:R-:W-:-:S10]  /*1930*/  DMUL R12, R16, R14 ;  /* 0x0000000e100c7228 */ /* 0x000fd40000000000 */
[----:B------:R-:W-:-:S13]  /*1940*/  FSETP.GTU.AND P0, PT, |R13|, 1.469367938527859385e-39, PT ;  /* 0x001000000d00780b */ /* 0x000fda0003f0c200 */
[----:B------:R-:W-:Y:S05]  /*1950*/  @P0 BRA `(.L_x_17) ;  /* 0x0000000000940947 */ /* 0x000fea0003800000 */
[----:B------:R-:W-:Y:S01]  /*1960*/  DFMA R6, R16, -R6, R10 ;  /* 0x800000061006722b */ /* 0x000fe2000000000a */
[----:B------:R-:W-:-:S09]  /*1970*/  IMAD.MOV.U32 R14, RZ, RZ, RZ ;  /* 0x000000ffff0e7224 */ /* 0x000fd200078e00ff */
[C---:B------:R-:W-:Y:S02]  /*1980*/  FSETP.NEU.AND P0, PT, R7.reuse, RZ, PT ;  /* 0x000000ff0700720b */ /* 0x040fe40003f0d000 */
[----:B------:R-:W-:-:S04]  /*1990*/  LOP3.LUT R3, R7, 0x80000000, R5, 0x48, !PT ;  /* 0x8000000007037812 */ /* 0x000fc800078e4805 */
[----:B------:R-:W-:-:S07]  /*19a0*/  LOP3.LUT R15, R3, R15, RZ, 0xfc, !PT ;  /* 0x0000000f030f7212 */ /* 0x000fce00078efcff */
[----:B------:R-:W-:Y:S05]  /*19b0*/  @!P0 BRA `(.L_x_17) ;  /* 0x00000000007c8947 */ /* 0x000fea0003800000 */
[----:B------:R-:W-:Y:S01]  /*19c0*/  IMAD.MOV R5, RZ, RZ, -R2 ;  /* 0x000000ffff057224 */ /* 0x000fe200078e0a02 */
[----:B------:R-:W-:Y:S01]  /*19d0*/  DMUL.RP R14, R16, R14 ;  /* 0x0000000e100e7228 */ /* 0x000fe20000008000 */
[----:B------:R-:W-:-:S06]  /*19e0*/  IMAD.MOV.U32 R4, RZ, RZ, RZ ;  /* 0x000000ffff047224 */ /* 0x000fcc00078e00ff */
[----:B------:R-:W-:-:S03]  /*19f0*/  DFMA R4, R12, -R4, R16 ;  /* 0x800000040c04722b */ /* 0x000fc60000000010 */
[----:B------:R-:W-:-:S03]  /*1a00*/  LOP3.LUT R3, R15, R3, RZ, 0x3c, !PT ;  /* 0x000000030f037212 */ /* 0x000fc600078e3cff */
[----:B------:R-:W-:-:S04]  /*1a10*/  IADD3 R4, PT, PT, -R2, -0x43300000, RZ ;  /* 0xbcd0000002047810 */ /* 0x000fc80007ffe1ff */
[----:B------:R-:W-:-:S04]  /*1a20*/  FSETP.NEU.AND P0, PT, |R5|, R4, PT ;  /* 0x000000040500720b */ /* 0x000fc80003f0d200 */
[----:B------:R-:W-:Y:S02]  /*1a30*/  FSEL R12, R14, R12, !P0 ;  /* 0x0000000c0e0c7208 */ /* 0x000fe40004000000 */
[----:B------:R-:W-:Y:S01]  /*1a40*/  FSEL R13, R3, R13, !P0 ;  /* 0x0000000d030d7208 */ /* 0x000fe20004000000 */
[----:B------:R-:W-:Y:S06]  /*1a50*/  BRA `(.L_x_17) ;  /* 0x0000000000547947 */ /* 0x000fec0003800000 */
.L_x_16:
[----:B------:R-:W-:-:S14]  /*1a60*/  DSETP.NAN.AND P0, PT, R2, R2, PT ;  /* 0x000000020200722a */ /* 0x000fdc0003f08000 */
[----:B------:R-:W-:Y:S05]  /*1a70*/  @P0 BRA `(.L_x_18) ;  /* 0x0000000000440947 */ /* 0x000fea0003800000 */
[----:B------:R-:W-:-:S14]  /*1a80*/  DSETP.NAN.AND P0, PT, R4, R4, PT ;  /* 0x000000040400722a */ /* 0x000fdc0003f08000 */
[----:B------:R-:W-:Y:S05]  /*1a90*/  @P0 BRA `(.L_x_19) ;  /* 0x0000000000300947 */ /* 0x000fea0003800000 */
[----:B------:R-:W-:Y:S01]  /*1aa0*/  ISETP.NE.AND P0, PT, R24, R25, PT ;  /* 0x000000191800720c */ /* 0x000fe20003f05270 */
[----:B------:R-:W-:Y:S01]  /*1ab0*/  IMAD.MOV.U32 R12, RZ, RZ, 0x0 ;  /* 0x00000000ff0c7424 */ /* 0x000fe200078e00ff */
[----:B------:R-:W-:-:S11]  /*1ac0*/  MOV R13, 0xfff80000 ;  /* 0xfff80000000d7802 */ /* 0x000fd60000000f00 */
[----:B------:R-:W-:Y:S05]  /*1ad0*/  @!P0 BRA `(.L_x_17) ;  /* 0x0000000000348947 */ /* 0x000fea0003800000 */
[----:B------:R-:W-:Y:S02]  /*1ae0*/  ISETP.NE.AND P0, PT, R24, 0x7ff00000, PT ;  /* 0x7ff000001800780c */ /* 0x000fe40003f05270 */
[----:B------:R-:W-:Y:S02]  /*1af0*/  LOP3.LUT R13, R3, 0x80000000, R5, 0x48, !PT ;  /* 0x80000000030d7812 */ /* 0x000fe400078e4805 */
[----:B------:R-:W-:-:S13]  /*1b00*/  ISETP.EQ.OR P0, PT, R25, RZ, !P0 ;  /* 0x000000ff1900720c */ /* 0x000fda0004702670 */
[----:B------:R-:W-:Y:S01]  /*1b10*/  @P0 LOP3.LUT R2, R13, 0x7ff00000, RZ, 0xfc, !PT ;  /* 0x7ff000000d020812 */ /* 0x000fe200078efcff */
[----:B------:R-:W-:Y:S02]  /*1b20*/  @!P0 IMAD.MOV.U32 R12, RZ, RZ, RZ ;  /* 0x000000ffff0c8224 */ /* 0x000fe400078e00ff */
[----:B------:R-:W-:Y:S02]  /*1b30*/  @P0 IMAD.MOV.U32 R12, RZ, RZ, RZ ;  /* 0x000000ffff0c0224 */ /* 0x000fe400078e00ff */
[----:B------:R-:W-:Y:S01]  /*1b40*/  @P0 IMAD.MOV.U32 R13, RZ, RZ, R2 ;  /* 0x000000ffff0d0224 */ /* 0x000fe200078e0002 */
[----:B------:R-:W-:Y:S06]  /*1b50*/  BRA `(.L_x_17) ;  /* 0x0000000000147947 */ /* 0x000fec0003800000 */
.L_x_19:
[----:B------:R-:W-:Y:S01]  /*1b60*/  LOP3.LUT R13, R5, 0x80000, RZ, 0xfc, !PT ;  /* 0x00080000050d7812 */ /* 0x000fe200078efcff */
[----:B------:R-:W-:Y:S01]  /*1b70*/  IMAD.MOV.U32 R12, RZ, RZ, R4 ;  /* 0x000000ffff0c7224 */ /* 0x000fe200078e0004 */
[----:B------:R-:W-:Y:S06]  /*1b80*/  BRA `(.L_x_17) ;  /* 0x0000000000087947 */ /* 0x000fec0003800000 */
.L_x_18:
[----:B------:R-:W-:Y:S01]  /*1b90*/  LOP3.LUT R13, R3, 0x80000, RZ, 0xfc, !PT ;  /* 0x00080000030d7812 */ /* 0x000fe200078efcff */
[----:B------:R-:W-:-:S07]  /*1ba0*/  IMAD.MOV.U32 R12, RZ, RZ, R2 ;  /* 0x000000ffff0c7224 */ /* 0x000fce00078e0002 */
.L_x_17:
[----:B------:R-:W-:Y:S02]  /*1bb0*/  IMAD.MOV.U32 R2, RZ, RZ, R20 ;  /* 0x000000ffff027224 */ /* 0x000fe400078e0014 */
[----:B------:R-:W-:-:S04]  /*1bc0*/  IMAD.MOV.U32 R3, RZ, RZ, 0x0 ;  /* 0x00000000ff037424 */ /* 0x000fc800078e00ff */
[----:B------:R-:W-:Y:S05]  /*1bd0*/  RET.REL.NODEC R2 `(_Z9velmodifyPdS_S_S_S_iidddiiiS_S_S_) ;  /* 0xffffffe402087950 */ /* 0x000fea0003c3ffff */
        .weak           $__internal_1_$__cuda_sm20_dsqrt_rn_f64_mediumpath_v1
        .type           $__internal_1_$__cuda_sm20_dsqrt_rn_f64_mediumpath_v1,@function
        .size           $__internal_1_$__cuda_sm20_dsqrt_rn_f64_mediumpath_v1,(.L_x_25 - $__internal_1_$__cuda_sm20_dsqrt_rn_f64_mediumpath_v1)
$__internal_1_$__cuda_sm20_dsqrt_rn_f64_mediumpath_v1:
[----:B------:R-:W-:Y:S02]  /*1be0*/  ISETP.GE.U32.AND P0, PT, R14, -0x3400000, PT ;  /* 0xfcc000000e00780c */ /* 0x000fe40003f06070 */
[----:B------:R-:W-:-:S11]  /*1bf0*/  MOV R7, R13 ;  /* 0x0000000d00077202 */ /* 0x000fd60000000f00 */
[----:B------:R-:W-:Y:S05]  /*1c00*/  @!P0 BRA `(.L_x_20) ;  /* 0x0000000000208947 */ /* 0x000fea0003800000 */
[----:B------:R-:W-:-:S10]  /*1c10*/  DFMA.RM R4, R8, R6, R4 ;  /* 0x000000060804722b */ /* 0x000fd40000004004 */
[----:B------:R-:W-:-:S05]  /*1c20*/  IADD3 R6, P0, PT, R4, 0x1, RZ ;  /* 0x0000000104067810 */ /* 0x000fca0007f1e0ff */
[----:B------:R-:W-:-:S06]  /*1c30*/  IMAD.X R7, RZ, RZ, R5, P0 ;  /* 0x000000ffff077224 */ /* 0x000fcc00000e0605 */
[----:B------:R-:W-:-:S08]  /*1c40*/  DFMA.RP R2, -R4, R6, R2 ;  /* 0x000000060402722b */ /* 0x000fd00000008102 */
[----:B------:R-:W-:-:S06]  /*1c50*/  DSETP.GT.AND P0, PT, R2, RZ, PT ;  /* 0x000000ff0200722a */ /* 0x000fcc0003f04000 */
[----:B------:R-:W-:Y:S02]  /*1c60*/  FSEL R4, R6, R4, P0 ;  /* 0x0000000406047208 */ /* 0x000fe40000000000 */
[----:B------:R-:W-:Y:S01]  /*1c70*/  FSEL R5, R7, R5, P0 ;  /* 0x0000000507057208 */ /* 0x000fe20000000000 */
[----:B------:R-:W-:Y:S06]  /*1c80*/  BRA `(.L_x_21) ;  /* 0x0000000000647947 */ /* 0x000fec0003800000 */
.L_x_20:
[----:B------:R-:W-:-:S14]  /*1c90*/  DSETP.NE.AND P0, PT, R2, RZ, PT ;  /* 0x000000ff0200722a */ /* 0x000fdc0003f05000 */
[----:B------:R-:W-:Y:S05]  /*1ca0*/  @!P0 BRA `(.L_x_22) ;  /* 0x0000000000588947 */ /* 0x000fea0003800000 */
[----:B------:R-:W-:-:S13]  /*1cb0*/  ISETP.GE.AND P0, PT, R3, RZ, PT ;  /* 0x000000ff0300720c */ /* 0x000fda0003f06270 */
[----:B------:R-:W-:Y:S02]  /*1cc0*/  @!P0 IMAD.MOV.U32 R4, RZ, RZ, 0x0 ;  /* 0x00000000ff048424 */ /* 0x000fe400078e00ff */
[----:B------:R-:W-:Y:S01]  /*1cd0*/  @!P0 IMAD.MOV.U32 R5, RZ, RZ, -0x80000 ;  /* 0xfff80000ff058424 */ /* 0x000fe200078e00ff */
[----:B------:R-:W-:Y:S06]  /*1ce0*/  @!P0 BRA `(.L_x_21) ;  /* 0x00000000004c8947 */ /* 0x000fec0003800000 */
[----:B------:R-:W-:-:S13]  /*1cf0*/  ISETP.GT.AND P0, PT, R3, 0x7fefffff, PT ;  /* 0x7fefffff0300780c */ /* 0x000fda0003f04270 */
[----:B------:R-:W-:Y:S05]  /*1d00*/  @P0 BRA `(.L_x_22) ;  /* 0x0000000000400947 */ /* 0x000fea0003800000 */
[----:B------:R-:W-:Y:S01]  /*1d10*/  DMUL R2, R2, 8.11296384146066816958e+31 ;  /* 0x4690000002027828 */ /* 0x000fe20000000000 */
[----:B------:R-:W-:Y:S02]  /*1d20*/  IMAD.MOV.U32 R4, RZ, RZ, RZ ;  /* 0x000000ffff047224 */ /* 0x000fe400078e00ff */
[----:B------:R-:W-:Y:S02]  /*1d30*/  IMAD.MOV.U32 R8, RZ, RZ, 0x0 ;  /* 0x00000000ff087424 */ /* 0x000fe400078e00ff */
[----:B------:R-:W-:Y:S01]  /*1d40*/  IMAD.MOV.U32 R9, RZ, RZ, 0x3fd80000 ;  /* 0x3fd80000ff097424 */ /* 0x000fe200078e00ff */
[----:B------:R-:W0:Y:S02]  /*1d50*/  MUFU.RSQ64H R5, R3 ;  /* 0x0000000300057308 */ /* 0x000e240000001c00 */
[----:B0-----:R-:W-:-:S08]  /*1d60*/  DMUL R6, R4, R4 ;  /* 0x0000000404067228 */ /* 0x001fd00000000000 */
[----:B------:R-:W-:-:S08]  /*1d70*/  DFMA R6, R2, -R6, 1 ;  /* 0x3ff000000206742b */ /* 0x000fd00000000806 */
[----:B------:R-:W-:Y:S02]  /*1d80*/  DFMA R8, R6, R8, 0.5 ;  /* 0x3fe000000608742b */ /* 0x000fe40000000008 */
[----:B------:R-:W-:-:S08]  /*1d90*/  DMUL R6, R4, R6 ;  /* 0x0000000604067228 */ /* 0x000fd00000000000 */
[----:B------:R-:W-:-:S08]  /*1da0*/  DFMA R6, R8, R6, R4 ;  /* 0x000000060806722b */ /* 0x000fd00000000004 */
[----:B------:R-:W-:Y:S02]  /*1db0*/  DMUL R4, R2, R6 ;  /* 0x0000000602047228 */ /* 0x000fe40000000000 */
[----:B------:R-:W-:-:S06]  /*1dc0*/  IADD3 R7, PT, PT, R7, -0x100000, RZ ;  /* 0xfff0000007077810 */ /* 0x000fcc0007ffe0ff */
[----:B------:R-:W-:-:S08]  /*1dd0*/  DFMA R8, R4, -R4, R2 ;  /* 0x800000040408722b */ /* 0x000fd00000000002 */
[----:B------:R-:W-:-:S10]  /*1de0*/  DFMA R4, R6, R8, R4 ;  /* 0x000000080604722b */ /* 0x000fd40000000004 */
[----:B------:R-:W-:Y:S01]  /*1df0*/  VIADD R5, R5, 0xfcb00000 ;  /* 0xfcb0000005057836 */ /* 0x000fe20000000000 */
[----:B------:R-:W-:Y:S06]  /*1e00*/  BRA `(.L_x_21) ;  /* 0x0000000000047947 */ /* 0x000fec0003800000 */
.L_x_22:
[----:B------:R-:W-:-:S11]  /*1e10*/  DADD R4, R2, R2 ;  /* 0x0000000002047229 */ /* 0x000fd60000000002 */
.L_x_21:
[----:B------:R-:W-:Y:S02]  /*1e20*/  IMAD.MOV.U32 R2, RZ, RZ, R0 ;  /* 0x000000ffff027224 */ /* 0x000fe400078e0000 */
[----:B------:R-:W-:Y:S02]  /*1e30*/  IMAD.MOV.U32 R3, RZ, RZ, 0x0 ;  /* 0x00000000ff037424 */ /* 0x000fe400078e00ff */
[----:B------:R-:W-:Y:S02]  /*1e40*/  IMAD.MOV.U32 R10, RZ, RZ, R4 ;  /* 0x000000ffff0a7224 */ /* 0x000fe400078e0004 */
[----:B------:R-:W-:Y:S01]  /*1e50*/  IMAD.MOV.U32 R11, RZ, RZ, R5 ;  /* 0x000000ffff0b7224 */ /* 0x000fe200078e0005 */
[----:B------:R-:W-:Y:S06]  /*1e60*/  RET.REL.NODEC R2 `(_Z9velmodifyPdS_S_S_S_iidddiiiS_S_S_) ;  /* 0xffffffe002647950 */ /* 0x000fec0003c3ffff */
.L_x_23:
        /* <DEDUP_REMOVED lines=9> */
.L_x_25:


//--------------------- .nv.global.init           --------------------------
	.section	.nv.global.init,"aw",@progbits
	.align	4
.nv.global.init:
	.type		__cudart_i2opi_f,@object
	.size		__cudart_i2opi_f,(.L_0 - __cudart_i2opi_f)
__cudart_i2opi_f:
        /*0000*/ 	.byte	0x41, 0x90, 0x43, 0x3c, 0x99, 0x95, 0x62, 0xdb, 0xc0, 0xdd, 0x34, 0xf5, 0xd1, 0x57, 0x27, 0xfc
        /*0010*/ 	.byte	0x29, 0x15, 0x44, 0x4e, 0x6e, 0x83, 0xf9, 0xa2
.L_0:


//--------------------- .nv.shared.reserved.0     --------------------------
	.section	.nv.shared.reserved.0,"aw",@nobits
	.weak		__nv_reservedSMEM_offset_0_alias
	.size		__nv_reservedSMEM_offset_0_alias, 0, 64
	.other		__nv_reservedSMEM_offset_0_alias,@"STO_CUDA_RESERVED_SHARED STV_DEFAULT"
__nv_reservedSMEM_offset_0_alias:
	.zero		0
	.zero		64


//--------------------- .nv.constant0._Z9strmodifyPdS_S_S_S_iiddd --------------------------
	.section	.nv.constant0._Z9strmodifyPdS_S_S_S_iiddd,"a",@progbits
	.sectionflags	@""
	.align	4
.nv.constant0._Z9strmodifyPdS_S_S_S_iiddd:
	.zero		968


//--------------------- .nv.constant0._Z9velmodifyPdS_S_S_S_iidddiiiS_S_S_ --------------------------
	.section	.nv.constant0._Z9velmodifyPdS_S_S_S_iidddiiiS_S_S_,"a",@progbits
	.sectionflags	@""
	.align	4
.nv.constant0._Z9velmodifyPdS_S_S_S_iidddiiiS_S_S_:
	.zero		1008


//--------------------- SYMBOLS --------------------------

	.type		.nv.reservedSmem.offset0,@object
	.size		.nv.reservedSmem.offset0,0x4
